	.target	sm_100a

	.elftype	@"ET_EXEC"


//--------------------- .note.nv.tkinfo           --------------------------
	.section	.note.nv.tkinfo,"",@"SHT_NOTE"
	.sectionflags	@"SHF_NOTE_NV_TKINFO"
	.tkinfo
        /*0018*/ 	.word	0x00000002
        /*0030*/ 	.string	""
        /*0030*/ 	.string	"ptxas"
        /*0030*/ 	.string	"Cuda compilation tools, release 13.0, V13.0.88"
        /*0030*/ 	.string	"Build cuda_13.0.r13.0/compiler.36424714_0"
        /*0030*/ 	.string	"-arch sm_100a -m 64 "



//--------------------- .note.nv.cuinfo           --------------------------
	.section	.note.nv.cuinfo,"",@"SHT_NOTE"
	.sectionflags	@"SHF_NOTE_NV_CUINFO"
        /*0018*/ 	.short	0x0002
        /*001a*/ 	.short	0x0064
        /*001c*/ 	.short	0x0082
	.zero		2


//--------------------- .nv.info                  --------------------------
	.section	.nv.info,"",@"SHT_CUDA_INFO"
	.align	4


	//----- nvinfo : EIATTR_REGCOUNT
	.align		4
        /*0000*/ 	.byte	0x04, 0x2f
        /*0002*/ 	.short	(.L_20 - .L_19)
	.align		4
.L_19:
        /*0004*/ 	.word	index@(_ZN7cutlass13device_kernelINS_4gemm6kernel13GemmUniversalIN4cute5tupleIJiiiiEEENS1_10collective13CollectiveMmaINS1_35MainloopSm100TmaUmmaWarpSpecializedILi7ELi2ELi2ENS5_IJNS4_1CILi1EEESB_SB_EEEEENS5_IJNSA_ILi128EEENSA_ILi256EEENSA_ILi64EEEEEENS_12float_e4m3_tENS5_IJlSB_lEEESI_SJ_NS4_8TiledMMAINS4_8MMA_AtomIJNS4_10MMA_TraitsINS4_19SM100_MMA_F8F6F4_SSEJSI_SI_fSE_SF_NS4_17integral_constantINS4_4UMMA5MajorELSQ_0EEESR_NSO_INSP_7ScaleInELSS_0EEEST_EEEEEENS4_6LayoutISC_NS5_IJNSA_ILi0EEESX_SX_EEEEENS5_IJNS4_10UnderscoreES10_S10_EEEEENS4_13SM90_TMA_LOADENS4_14ComposedLayoutINS4_7SwizzleILi2ELi4ELi3EEENS4_18smem_ptr_flag_bitsILi8EEENSW_INS5_IJNSA_ILi8EEESG_EEENS5_IJSG_SB_EEEEEEEvNS4_8identityES13_S1D_vS1E_EENS_8epilogue10collective18CollectiveEpilogueINS1G_23Sm100TmaWarpSpecializedILi4ELi2ELi64ELb0ELb0EEEJSH_NS5_IJNSW_ISE_SB_EENSW_ISG_SB_EEEEESI_SJ_SI_SJ_NS1G_6fusion15FusionCallbacksIS1K_NS1O_17LinCombPerRowBiasISI_fSI_SI_fLi16ELNS_15FloatRoundStyleE2EEESH_S1N_JEEENS4_5SM1004TMEM4LOAD26SM100_TMEM_LOAD_32dp32b64xES13_S1D_NS4_39AutoVectorizingCopyWithAssumedAlignmentILi128EEENS4_14SM90_TMA_STOREES1D_S1Z_S1Z_EEEvvEEEEvNT_6ParamsE)
        /*0008*/ 	.word	0x000000ca


	//----- nvinfo : EIATTR_FRAME_SIZE
	.align		4
.L_20:
        /*000c*/ 	.byte	0x04, 0x11
        /*000e*/ 	.short	(.L_22 - .L_21)
	.align		4
.L_21:
        /*0010*/ 	.word	index@($__internal_2_$__cuda_sm10x_tcgen05_guardrail_trap_unallocated_columns_being_dealloced)
        /*0014*/ 	.word	0x00000000


	//----- nvinfo : EIATTR_FRAME_SIZE
	.align		4
.L_22:
        /*0018*/ 	.byte	0x04, 0x11
        /*001a*/ 	.short	(.L_24 - .L_23)
	.align		4
.L_23:
        /*001c*/ 	.word	index@($__internal_1_$__cuda_sm10x_tcgen05_guardrail_trap_phase_invalid_during_alloc)
        /*0020*/ 	.word	0x00000000


	//----- nvinfo : EIATTR_FRAME_SIZE
	.align		4
.L_24:
        /*0024*/ 	.byte	0x04, 0x11
        /*0026*/ 	.short	(.L_26 - .L_25)
	.align		4
.L_25:
        /*0028*/ 	.word	index@($__internal_0_$__cuda_sm10x_tcgen05_guardrail_trap_col_being_dealloced_not_returned_by_alloc)
        /*002c*/ 	.word	0x00000000


	//----- nvinfo : EIATTR_FRAME_SIZE
	.align		4
.L_26:
        /*0030*/ 	.byte	0x04, 0x11
        /*0032*/ 	.short	(.L_28 - .L_27)
	.align		4
.L_27:
        /*0034*/ 	.word	index@(_ZN7cutlass13device_kernelINS_4gemm6kernel13GemmUniversalIN4cute5tupleIJiiiiEEENS1_10collective13CollectiveMmaINS1_35MainloopSm100TmaUmmaWarpSpecializedILi7ELi2ELi2ENS5_IJNS4_1CILi1EEESB_SB_EEEEENS5_IJNSA_ILi128EEENSA_ILi256EEENSA_ILi64EEEEEENS_12float_e4m3_tENS5_IJlSB_lEEESI_SJ_NS4_8TiledMMAINS4_8MMA_AtomIJNS4_10MMA_TraitsINS4_19SM100_MMA_F8F6F4_SSEJSI_SI_fSE_SF_NS4_17integral_constantINS4_4UMMA5MajorELSQ_0EEESR_NSO_INSP_7ScaleInELSS_0EEEST_EEEEEENS4_6LayoutISC_NS5_IJNSA_ILi0EEESX_SX_EEEEENS5_IJNS4_10UnderscoreES10_S10_EEEEENS4_13SM90_TMA_LOADENS4_14ComposedLayoutINS4_7SwizzleILi2ELi4ELi3EEENS4_18smem_ptr_flag_bitsILi8EEENSW_INS5_IJNSA_ILi8EEESG_EEENS5_IJSG_SB_EEEEEEEvNS4_8identityES13_S1D_vS1E_EENS_8epilogue10collective18CollectiveEpilogueINS1G_23Sm100TmaWarpSpecializedILi4ELi2ELi64ELb0ELb0EEEJSH_NS5_IJNSW_ISE_SB_EENSW_ISG_SB_EEEEESI_SJ_SI_SJ_NS1G_6fusion15FusionCallbacksIS1K_NS1O_17LinCombPerRowBiasISI_fSI_SI_fLi16ELNS_15FloatRoundStyleE2EEESH_S1N_JEEENS4_5SM1004TMEM4LOAD26SM100_TMEM_LOAD_32dp32b64xES13_S1D_NS4_39AutoVectorizingCopyWithAssumedAlignmentILi128EEENS4_14SM90_TMA_STOREES1D_S1Z_S1Z_EEEvvEEEEvNT_6ParamsE)
        /*0038*/ 	.word	0x00000000


	//----- nvinfo : EIATTR_MIN_STACK_SIZE
	.align		4
.L_28:
        /*003c*/ 	.byte	0x04, 0x12
        /*003e*/ 	.short	(.L_30 - .L_29)
	.align		4
.L_29:
        /*0040*/ 	.word	index@(_ZN7cutlass13device_kernelINS_4gemm6kernel13GemmUniversalIN4cute5tupleIJiiiiEEENS1_10collective13CollectiveMmaINS1_35MainloopSm100TmaUmmaWarpSpecializedILi7ELi2ELi2ENS5_IJNS4_1CILi1EEESB_SB_EEEEENS5_IJNSA_ILi128EEENSA_ILi256EEENSA_ILi64EEEEEENS_12float_e4m3_tENS5_IJlSB_lEEESI_SJ_NS4_8TiledMMAINS4_8MMA_AtomIJNS4_10MMA_TraitsINS4_19SM100_MMA_F8F6F4_SSEJSI_SI_fSE_SF_NS4_17integral_constantINS4_4UMMA5MajorELSQ_0EEESR_NSO_INSP_7ScaleInELSS_0EEEST_EEEEEENS4_6LayoutISC_NS5_IJNSA_ILi0EEESX_SX_EEEEENS5_IJNS4_10UnderscoreES10_S10_EEEEENS4_13SM90_TMA_LOADENS4_14ComposedLayoutINS4_7SwizzleILi2ELi4ELi3EEENS4_18smem_ptr_flag_bitsILi8EEENSW_INS5_IJNSA_ILi8EEESG_EEENS5_IJSG_SB_EEEEEEEvNS4_8identityES13_S1D_vS1E_EENS_8epilogue10collective18CollectiveEpilogueINS1G_23Sm100TmaWarpSpecializedILi4ELi2ELi64ELb0ELb0EEEJSH_NS5_IJNSW_ISE_SB_EENSW_ISG_SB_EEEEESI_SJ_SI_SJ_NS1G_6fusion15FusionCallbacksIS1K_NS1O_17LinCombPerRowBiasISI_fSI_SI_fLi16ELNS_15FloatRoundStyleE2EEESH_S1N_JEEENS4_5SM1004TMEM4LOAD26SM100_TMEM_LOAD_32dp32b64xES13_S1D_NS4_39AutoVectorizingCopyWithAssumedAlignmentILi128EEENS4_14SM90_TMA_STOREES1D_S1Z_S1Z_EEEvvEEEEvNT_6ParamsE)
        /*0044*/ 	.word	0x00000000
.L_30:


//--------------------- .nv.compat                --------------------------
	.section	.nv.compat,"",@"SHT_CUDA_COMPAT_INFO"
	.align	4
        /*0000*/ 	.byte	0x02, 0x09, 0x01, 0x00, 0x02, 0x02, 0x02, 0x00, 0x02, 0x05, 0x05, 0x00, 0x03, 0x07, 0x01, 0x01
        /*0010*/ 	.byte	0x02, 0x03, 0x01, 0x00, 0x02, 0x06, 0x01, 0x00, 0x04, 0x0b, 0x08, 0x00, 0x09, 0x00, 0x00, 0x00
        /*0020*/ 	.byte	0x00, 0x00, 0x00, 0x00


//--------------------- .nv.info._ZN7cutlass13device_kernelINS_4gemm6kernel13GemmUniversalIN4cute5tupleIJiiiiEEENS1_10collective13CollectiveMmaINS1_35MainloopSm100TmaUmmaWarpSpecializedILi7ELi2ELi2ENS5_IJNS4_1CILi1EEESB_SB_EEEEENS5_IJNSA_ILi128EEENSA_ILi256EEENSA_ILi64EEEEEENS_12float_e4m3_tENS5_IJlSB_lEEESI_SJ_NS4_8TiledMMAINS4_8MMA_AtomIJNS4_10MMA_TraitsINS4_19SM100_MMA_F8F6F4_SSEJSI_SI_fSE_SF_NS4_17integral_constantINS4_4UMMA5MajorELSQ_0EEESR_NSO_INSP_7ScaleInELSS_0EEEST_EEEEEENS4_6LayoutISC_NS5_IJNSA_ILi0EEESX_SX_EEEEENS5_IJNS4_10UnderscoreES10_S10_EEEEENS4_13SM90_TMA_LOADENS4_14ComposedLayoutINS4_7SwizzleILi2ELi4ELi3EEENS4_18smem_ptr_flag_bitsILi8EEENSW_INS5_IJNSA_ILi8EEESG_EEENS5_IJSG_SB_EEEEEEEvNS4_8identityES13_S1D_vS1E_EENS_8epilogue10collective18CollectiveEpilogueINS1G_23Sm100TmaWarpSpecializedILi4ELi2ELi64ELb0ELb0EEEJSH_NS5_IJNSW_ISE_SB_EENSW_ISG_SB_EEEEESI_SJ_SI_SJ_NS1G_6fusion15FusionCallbacksIS1K_NS1O_17LinCombPerRowBiasISI_fSI_SI_fLi16ELNS_15FloatRoundStyleE2EEESH_S1N_JEEENS4_5SM1004TMEM4LOAD26SM100_TMEM_LOAD_32dp32b64xES13_S1D_NS4_39AutoVectorizingCopyWithAssumedAlignmentILi128EEENS4_14SM90_TMA_STOREES1D_S1Z_S1Z_EEEvvEEEEvNT_6ParamsE --------------------------
	.section	.nv.info._ZN7cutlass13device_kernelINS_4gemm6kernel13GemmUniversalIN4cute5tupleIJiiiiEEENS1_10collective13CollectiveMmaINS1_35MainloopSm100TmaUmmaWarpSpecializedILi7ELi2ELi2ENS5_IJNS4_1CILi1EEESB_SB_EEEEENS5_IJNSA_ILi128EEENSA_ILi256EEENSA_ILi64EEEEEENS_12float_e4m3_tENS5_IJlSB_lEEESI_SJ_NS4_8TiledMMAINS4_8MMA_AtomIJNS4_10MMA_TraitsINS4_19SM100_MMA_F8F6F4_SSEJSI_SI_fSE_SF_NS4_17integral_constantINS4_4UMMA5MajorELSQ_0EEESR_NSO_INSP_7ScaleInELSS_0EEEST_EEEEEENS4_6LayoutISC_NS5_IJNSA_ILi0EEESX_SX_EEEEENS5_IJNS4_10UnderscoreES10_S10_EEEEENS4_13SM90_TMA_LOADENS4_14ComposedLayoutINS4_7SwizzleILi2ELi4ELi3EEENS4_18smem_ptr_flag_bitsILi8EEENSW_INS5_IJNSA_ILi8EEESG_EEENS5_IJSG_SB_EEEEEEEvNS4_8identityES13_S1D_vS1E_EENS_8epilogue10collective18CollectiveEpilogueINS1G_23Sm100TmaWarpSpecializedILi4ELi2ELi64ELb0ELb0EEEJSH_NS5_IJNSW_ISE_SB_EENSW_ISG_SB_EEEEESI_SJ_SI_SJ_NS1G_6fusion15FusionCallbacksIS1K_NS1O_17LinCombPerRowBiasISI_fSI_SI_fLi16ELNS_15FloatRoundStyleE2EEESH_S1N_JEEENS4_5SM1004TMEM4LOAD26SM100_TMEM_LOAD_32dp32b64xES13_S1D_NS4_39AutoVectorizingCopyWithAssumedAlignmentILi128EEENS4_14SM90_TMA_STOREES1D_S1Z_S1Z_EEEvvEEEEvNT_6ParamsE,"",@"SHT_CUDA_INFO"
	.sectionflags	@""
	.align	4


	//----- nvinfo : EIATTR_CUDA_API_VERSION
	.align		4
        /*0000*/ 	.byte	0x04, 0x37
        /*0002*/ 	.short	(.L_32 - .L_31)
.L_31:
        /*0004*/ 	.word	0x00000082


	//----- nvinfo : EIATTR_KPARAM_INFO
	.align		4
.L_32:
        /*0008*/ 	.byte	0x04, 0x17
        /*000a*/ 	.short	(.L_34 - .L_33)
.L_33:
        /*000c*/ 	.word	0x00000000
        /*0010*/ 	.short	0x0000
        /*0012*/ 	.short	0x0000
        /*0014*/ 	.byte	0x00, 0xf0, 0x01, 0x20


	//----- nvinfo : EIATTR_AT_ENTRY_FRAGMENTS
	.align		4
.L_34:
        /*0018*/ 	.byte	0x04, 0x4f
        /*001a*/ 	.short	(.L_36 - .L_35)


	//   ....[0]....
.L_35:
        /*001c*/ 	.word	0x00000006


	//----- nvinfo : EIATTR_RESERVED_SMEM_USED
	.align		4
.L_36:
        /*0020*/ 	.byte	0x01, 0x41
	.zero		2


	//----- nvinfo : EIATTR_SPARSE_MMA_MASK
	.align		4
        /*0024*/ 	.byte	0x03, 0x50
        /*0026*/ 	.short	0x0000


	//----- nvinfo : EIATTR_TCGEN05_1CTA_USED
	.align		4
        /*0028*/ 	.byte	0x01, 0x51
	.zero		2


	//----- nvinfo : EIATTR_MAXREG_COUNT
	.align		4
        /*002c*/ 	.byte	0x03, 0x1b
        /*002e*/ 	.short	0x00ff


	//----- nvinfo : EIATTR_NUM_BARRIERS
	.align		4
        /*0030*/ 	.byte	0x02, 0x4c
        /*0032*/ 	.byte	0x07
	.zero		1


	//----- nvinfo : EIATTR_EXTERNS
	.align		4
        /*0034*/ 	.byte	0x04, 0x0f
        /*0036*/ 	.short	(.L_38 - .L_37)


	//   ....[0]....
	.align		4
.L_37:
        /*0038*/ 	.word	index@(__assertfail)


	//----- nvinfo : EIATTR_MERCURY_ISA_VERSION
	.align		4
.L_38:
        /*003c*/ 	.byte	0x03, 0x5f
        /*003e*/ 	.short	0x0101


	//----- nvinfo : EIATTR_INT_WARP_WIDE_INSTR_OFFSETS
	.align		4
        /*0040*/ 	.byte	0x04, 0x31
        /*0042*/ 	.short	(.L_40 - .L_39)


	//   ....[0]....
.L_39:
        /*0044*/ 	.word	0x00001df0


	//   ....[1]....
        /*0048*/ 	.word	0x000037e0


	//   ....[2]....
        /*004c*/ 	.word	0x00003810


	//   ....[3]....
        /*0050*/ 	.word	0x00003860


	//   ....[4]....
        /*0054*/ 	.word	0x00004180


	//   ....[5]....
        /*0058*/ 	.word	0x000041e0


	//   ....[6]....
        /*005c*/ 	.word	0x000042c0


	//   ....[7]....
        /*0060*/ 	.word	0x00004330


	//   ....[8]....
        /*0064*/ 	.word	0x00004440


	//   ....[9]....
        /*0068*/ 	.word	0x000044d0


	//   ....[10]....
        /*006c*/ 	.word	0x000046a0


	//   ....[11]....
        /*0070*/ 	.word	0x00004800


	//   ....[12]....
        /*0074*/ 	.word	0x000057a0


	//----- nvinfo : EIATTR_COOP_GROUP_MASK_REGIDS
	.align		4
.L_40:
        /*0078*/ 	.byte	0x04, 0x29
        /*007a*/ 	.short	(.L_42 - .L_41)


	//   ....[0]....
.L_41:
        /*007c*/ 	.word	0xffffffff


	//   ....[1]....
        /*0080*/ 	.word	0xffffffff


	//   ....[2]....
        /*0084*/ 	.word	0xffffffff


	//   ....[3]....
        /*0088*/ 	.word	0xffffffff


	//   ....[4]....
        /*008c*/ 	.word	0xffffffff


	//   ....[5]....
        /*0090*/ 	.word	0xffffffff


	//   ....[6]....
        /*0094*/ 	.word	0xffffffff


	//   ....[7]....
        /*0098*/ 	.word	0xffffffff


	//   ....[8]....
        /*009c*/ 	.word	0xffffffff


	//   ....[9]....
        /*00a0*/ 	.word	0xffffffff


	//   ....[10]....
        /*00a4*/ 	.word	0xffffffff


	//   ....[11]....
        /*00a8*/ 	.word	0xffffffff


	//   ....[12]....
        /*00ac*/ 	.word	0xffffffff


	//----- nvinfo : EIATTR_COOP_GROUP_INSTR_OFFSETS
	.align		4
.L_42:
        /*00b0*/ 	.byte	0x04, 0x28
        /*00b2*/ 	.short	(.L_44 - .L_43)


	//   ....[0]....
.L_43:
        /*00b4*/ 	.word	0x00000090


	//   ....[1]....
        /*00b8*/ 	.word	0x000004c0


	//   ....[2]....
        /*00bc*/ 	.word	0x00000690


	//   ....[3]....
        /*00c0*/ 	.word	0x00000830


	//   ....[4]....
        /*00c4*/ 	.word	0x00000930


	//   ....[5]....
        /*00c8*/ 	.word	0x00000aa0


	//   ....[6]....
        /*00cc*/ 	.word	0x00000c00


	//   ....[7]....
        /*00d0*/ 	.word	0x00001cd0


	//   ....[8]....
        /*00d4*/ 	.word	0x00002c60


	//   ....[9]....
        /*00d8*/ 	.word	0x00002e70


	//   ....[10]....
        /*00dc*/ 	.word	0x00002ea0


	//   ....[11]....
        /*00e0*/ 	.word	0x000036d0


	//   ....[12]....
        /*00e4*/ 	.word	0x00003900


	//----- nvinfo : EIATTR_VRC_CTA_INIT_COUNT
	.align		4
.L_44:
        /*00e8*/ 	.byte	0x02, 0x4a
        /*00ea*/ 	.byte	0x80
	.zero		1


	//----- nvinfo : EIATTR_SYSCALL_OFFSETS
	.align		4
        /*00ec*/ 	.byte	0x04, 0x46
        /*00ee*/ 	.short	(.L_46 - .L_45)


	//   ....[0]....
.L_45:
        /*00f0*/ 	.word	0x000052c0


	//   ....[1]....
        /*00f4*/ 	.word	0x00005400


	//   ....[2]....
        /*00f8*/ 	.word	0x00005db0


	//   ....[3]....
        /*00fc*/ 	.word	0x000073e0


	//   ....[4]....
        /*0100*/ 	.word	0x000089a0


	//   ....[5]....
        /*0104*/ 	.word	0x00009f80


	//----- nvinfo : EIATTR_MBARRIER_INSTR_OFFSETS
	.align		4
.L_46:
        /*0108*/ 	.byte	0x04, 0x39
        /*010a*/ 	.short	(.L_48 - .L_47)


	//   ....[0]....
.L_47:
        /*010c*/ 	.word	0x000005a0
        /*0110*/ 	.word	0x000000ff
        /*0114*/ 	.word	0x00000000
        /*0118*/ 	.short	0x0100
        /*011a*/ 	.byte	0x05
	.zero		1


	//   ....[1]....
        /*011c*/ 	.word	0x000005b0
        /*0120*/ 	.word	0x000000ff
        /*0124*/ 	.word	0x00000038
        /*0128*/ 	.short	0x0100
        /*012a*/ 	.byte	0x05
	.zero		1


	//   ....[2]....
        /*012c*/ 	.word	0x000005c0
        /*0130*/ 	.word	0x000000ff
        /*0134*/ 	.word	0x00000008
        /*0138*/ 	.short	0x0100
        /*013a*/ 	.byte	0x05
	.zero		1


	//   ....[3]....
        /*013c*/ 	.word	0x000005d0
        /*0140*/ 	.word	0x000000ff
        /*0144*/ 	.word	0x00000040
        /*0148*/ 	.short	0x0100
        /*014a*/ 	.byte	0x05
	.zero		1


	//   ....[4]....
        /*014c*/ 	.word	0x000005e0
        /*0150*/ 	.word	0x000000ff
        /*0154*/ 	.word	0x00000010
        /*0158*/ 	.short	0x0100
        /*015a*/ 	.byte	0x05
	.zero		1


	//   ....[5]....
        /*015c*/ 	.word	0x000005f0
        /*0160*/ 	.word	0x000000ff
        /*0164*/ 	.word	0x00000048
        /*0168*/ 	.short	0x0100
        /*016a*/ 	.byte	0x05
	.zero		1


	//   ....[6]....
        /*016c*/ 	.word	0x00000600
        /*0170*/ 	.word	0x000000ff
        /*0174*/ 	.word	0x00000018
        /*0178*/ 	.short	0x0100
        /*017a*/ 	.byte	0x05
	.zero		1


	//   ....[7]....
        /*017c*/ 	.word	0x00000610
        /*0180*/ 	.word	0x000000ff
        /*0184*/ 	.word	0x00000050
        /*0188*/ 	.short	0x0100
        /*018a*/ 	.byte	0x05
	.zero		1


	//   ....[8]....
        /*018c*/ 	.word	0x00000620
        /*0190*/ 	.word	0x000000ff
        /*0194*/ 	.word	0x00000020
        /*0198*/ 	.short	0x0100
        /*019a*/ 	.byte	0x05
	.zero		1


	//   ....[9]....
        /*019c*/ 	.word	0x00000630
        /*01a0*/ 	.word	0x000000ff
        /*01a4*/ 	.word	0x00000058
        /*01a8*/ 	.short	0x0100
        /*01aa*/ 	.byte	0x05
	.zero		1


	//   ....[10]....
        /*01ac*/ 	.word	0x00000640
        /*01b0*/ 	.word	0x000000ff
        /*01b4*/ 	.word	0x00000028
        /*01b8*/ 	.short	0x0100
        /*01ba*/ 	.byte	0x05
	.zero		1


	//   ....[11]....
        /*01bc*/ 	.word	0x00000650
        /*01c0*/ 	.word	0x000000ff
        /*01c4*/ 	.word	0x00000060
        /*01c8*/ 	.short	0x0100
        /*01ca*/ 	.byte	0x05
	.zero		1


	//   ....[12]....
        /*01cc*/ 	.word	0x00000660
        /*01d0*/ 	.word	0x000000ff
        /*01d4*/ 	.word	0x00000030
        /*01d8*/ 	.short	0x0100
        /*01da*/ 	.byte	0x05
	.zero		1


	//   ....[13]....
        /*01dc*/ 	.word	0x00000670
        /*01e0*/ 	.word	0x000000ff
        /*01e4*/ 	.word	0x00000068
        /*01e8*/ 	.short	0x0100
        /*01ea*/ 	.byte	0x05
	.zero		1


	//   ....[14]....
        /*01ec*/ 	.word	0x000007a0
        /*01f0*/ 	.word	0x000000ff
        /*01f4*/ 	.word	0x00000070
        /*01f8*/ 	.short	0x0100
        /*01fa*/ 	.byte	0x06
	.zero		1


	//   ....[15]....
        /*01fc*/ 	.word	0x000007b0
        /*0200*/ 	.word	0x000000ff
        /*0204*/ 	.word	0x00000090
        /*0208*/ 	.short	0x0100
        /*020a*/ 	.byte	0x06
	.zero		1


	//   ....[16]....
        /*020c*/ 	.word	0x000007c0
        /*0210*/ 	.word	0x000000ff
        /*0214*/ 	.word	0x00000078
        /*0218*/ 	.short	0x0100
        /*021a*/ 	.byte	0x06
	.zero		1


	//   ....[17]....
        /*021c*/ 	.word	0x000007d0
        /*0220*/ 	.word	0x000000ff
        /*0224*/ 	.word	0x00000098
        /*0228*/ 	.short	0x0100
        /*022a*/ 	.byte	0x06
	.zero		1


	//   ....[18]....
        /*022c*/ 	.word	0x000007e0
        /*0230*/ 	.word	0x000000ff
        /*0234*/ 	.word	0x00000080
        /*0238*/ 	.short	0x0100
        /*023a*/ 	.byte	0x06
	.zero		1


	//   ....[19]....
        /*023c*/ 	.word	0x000007f0
        /*0240*/ 	.word	0x000000ff
        /*0244*/ 	.word	0x000000a0
        /*0248*/ 	.short	0x0100
        /*024a*/ 	.byte	0x06
	.zero		1


	//   ....[20]....
        /*024c*/ 	.word	0x00000800
        /*0250*/ 	.word	0x000000ff
        /*0254*/ 	.word	0x00000088
        /*0258*/ 	.short	0x0100
        /*025a*/ 	.byte	0x06
	.zero		1


	//   ....[21]....
        /*025c*/ 	.word	0x00000810
        /*0260*/ 	.word	0x000000ff
        /*0264*/ 	.word	0x000000a8
        /*0268*/ 	.short	0x0100
        /*026a*/ 	.byte	0x06
	.zero		1


	//   ....[22]....
        /*026c*/ 	.word	0x00000900
        /*0270*/ 	.word	0x000000ff
        /*0274*/ 	.word	0x000000b0
        /*0278*/ 	.short	0x0100
        /*027a*/ 	.byte	0x05
	.zero		1


	//   ....[23]....
        /*027c*/ 	.word	0x00000910
        /*0280*/ 	.word	0x000000ff
        /*0284*/ 	.word	0x000000b8
        /*0288*/ 	.short	0x0100
        /*028a*/ 	.byte	0x05
	.zero		1


	//   ....[24]....
        /*028c*/ 	.word	0x00000a50
        /*0290*/ 	.word	0x000000ff
        /*0294*/ 	.word	0x000000c0
        /*0298*/ 	.short	0x0100
        /*029a*/ 	.byte	0x05
	.zero		1


	//   ....[25]....
        /*029c*/ 	.word	0x00000a60
        /*02a0*/ 	.word	0x000000ff
        /*02a4*/ 	.word	0x000000d0
        /*02a8*/ 	.short	0x0100
        /*02aa*/ 	.byte	0x05
	.zero		1


	//   ....[26]....
        /*02ac*/ 	.word	0x00000a70
        /*02b0*/ 	.word	0x000000ff
        /*02b4*/ 	.word	0x000000c8
        /*02b8*/ 	.short	0x0100
        /*02ba*/ 	.byte	0x05
	.zero		1


	//   ....[27]....
        /*02bc*/ 	.word	0x00000a80
        /*02c0*/ 	.word	0x000000ff
        /*02c4*/ 	.word	0x000000d8
        /*02c8*/ 	.short	0x0100
        /*02ca*/ 	.byte	0x05
	.zero		1


	//   ....[28]....
        /*02cc*/ 	.word	0x00000bb0
        /*02d0*/ 	.word	0x000000ff
        /*02d4*/ 	.word	0x000000e0
        /*02d8*/ 	.short	0x0100
        /*02da*/ 	.byte	0x06
	.zero		1


	//   ....[29]....
        /*02dc*/ 	.word	0x00000bc0
        /*02e0*/ 	.word	0x000000ff
        /*02e4*/ 	.word	0x000000f0
        /*02e8*/ 	.short	0x0100
        /*02ea*/ 	.byte	0x06
	.zero		1


	//   ....[30]....
        /*02ec*/ 	.word	0x00000bd0
        /*02f0*/ 	.word	0x000000ff
        /*02f4*/ 	.word	0x000000e8
        /*02f8*/ 	.short	0x0100
        /*02fa*/ 	.byte	0x06
	.zero		1


	//   ....[31]....
        /*02fc*/ 	.word	0x00000be0
        /*0300*/ 	.word	0x000000ff
        /*0304*/ 	.word	0x000000f8
        /*0308*/ 	.short	0x0100
        /*030a*/ 	.byte	0x06
	.zero		1


	//   ....[32]....
        /*030c*/ 	.word	0x00000cd0
        /*0310*/ 	.word	0x000000ff
        /*0314*/ 	.word	0x00000100
        /*0318*/ 	.short	0x0100
        /*031a*/ 	.byte	0x05
	.zero		1


	//   ....[33]....
        /*031c*/ 	.word	0x00000ce0
        /*0320*/ 	.word	0x000000ff
        /*0324*/ 	.word	0x00000110
        /*0328*/ 	.short	0x0100
        /*032a*/ 	.byte	0x05
	.zero		1


	//   ....[34]....
        /*032c*/ 	.word	0x00000cf0
        /*0330*/ 	.word	0x000000ff
        /*0334*/ 	.word	0x00000108
        /*0338*/ 	.short	0x0100
        /*033a*/ 	.byte	0x05
	.zero		1


	//   ....[35]....
        /*033c*/ 	.word	0x00000d00
        /*0340*/ 	.word	0x000000ff
        /*0344*/ 	.word	0x00000118
        /*0348*/ 	.short	0x0100
        /*034a*/ 	.byte	0x05
	.zero		1


	//   ....[36]....
        /*034c*/ 	.word	0x000015d0
        /*0350*/ 	.word	0x00000002
        /*0354*/ 	.word	0x00000110
        /*0358*/ 	.short	0x010a
        /*035a*/ 	.byte	0xff
	.zero		1


	//   ....[37]....
        /*035c*/ 	.word	0x00001600
        /*0360*/ 	.word	0x00000002
        /*0364*/ 	.word	0x00000100
        /*0368*/ 	.short	0x0101
        /*036a*/ 	.byte	0xff
	.zero		1


	//   ....[38]....
        /*036c*/ 	.word	0x000016d0
        /*0370*/ 	.word	0x000000ff
        /*0374*/ 	.word	0x00000038
        /*0378*/ 	.short	0x010a
        /*037a*/ 	.byte	0x08
	.zero		1


	//   ....[39]....
        /*037c*/ 	.word	0x00001770
        /*0380*/ 	.word	0x000000ff
        /*0384*/ 	.word	0x00000038
        /*0388*/ 	.short	0x010a
        /*038a*/ 	.byte	0x21
	.zero		1


	//   ....[40]....
        /*038c*/ 	.word	0x000018c0
        /*0390*/ 	.word	0x000000ff
        /*0394*/ 	.word	0x00000038
        /*0398*/ 	.short	0x010a
        /*039a*/ 	.byte	0x08
	.zero		1


	//   ....[41]....
        /*039c*/ 	.word	0x000019d0
        /*03a0*/ 	.word	0x000000ff
        /*03a4*/ 	.word	0x000000b8
        /*03a8*/ 	.short	0x0101
        /*03aa*/ 	.byte	0x04
	.zero		1


	//   ....[42]....
        /*03ac*/ 	.word	0x000019f0
        /*03b0*/ 	.word	0x000000ff
        /*03b4*/ 	.word	0x00000038
        /*03b8*/ 	.short	0x010a
        /*03ba*/ 	.byte	0x08
	.zero		1


	//   ....[43]....
        /*03bc*/ 	.word	0x00001a70
        /*03c0*/ 	.word	0x000000ff
        /*03c4*/ 	.word	0x00000038
        /*03c8*/ 	.short	0x010a
        /*03ca*/ 	.byte	0x11
	.zero		1


	//   ....[44]....
        /*03cc*/ 	.word	0x00001bc0
        /*03d0*/ 	.word	0x000000ff
        /*03d4*/ 	.word	0x00000038
        /*03d8*/ 	.short	0x010a
        /*03da*/ 	.byte	0x08
	.zero		1


	//   ....[45]....
        /*03dc*/ 	.word	0x00001d00
        /*03e0*/ 	.word	0x00000002
        /*03e4*/ 	.word	0x000000c0
        /*03e8*/ 	.short	0x010a
        /*03ea*/ 	.byte	0xff
	.zero		1


	//   ....[46]....
        /*03ec*/ 	.word	0x00001dc0
        /*03f0*/ 	.word	0x00000002
        /*03f4*/ 	.word	0x00000000
        /*03f8*/ 	.short	0x0101
        /*03fa*/ 	.byte	0xff
	.zero		1


	//   ....[47]....
        /*03fc*/ 	.word	0x00002320
        /*0400*/ 	.word	0x000000ff
        /*0404*/ 	.word	0x00000000
        /*0408*/ 	.short	0x010a
        /*040a*/ 	.byte	0x05
	.zero		1


	//   ....[48]....
        /*040c*/ 	.word	0x000023b0
        /*0410*/ 	.word	0x000000ff
        /*0414*/ 	.word	0x00000000
        /*0418*/ 	.short	0x010a
        /*041a*/ 	.byte	0x05
	.zero		1


	//   ....[49]....
        /*041c*/ 	.word	0x00002440
        /*0420*/ 	.word	0x000000ff
        /*0424*/ 	.word	0x00000000
        /*0428*/ 	.short	0x010a
        /*042a*/ 	.byte	0x05
	.zero		1


	//   ....[50]....
        /*042c*/ 	.word	0x000024d0
        /*0430*/ 	.word	0x000000ff
        /*0434*/ 	.word	0x00000000
        /*0438*/ 	.short	0x010a
        /*043a*/ 	.byte	0x05
	.zero		1


	//   ....[51]....
        /*043c*/ 	.word	0x00002560
        /*0440*/ 	.word	0x000000ff
        /*0444*/ 	.word	0x00000000
        /*0448*/ 	.short	0x010a
        /*044a*/ 	.byte	0x05
	.zero		1


	//   ....[52]....
        /*044c*/ 	.word	0x000025f0
        /*0450*/ 	.word	0x000000ff
        /*0454*/ 	.word	0x00000000
        /*0458*/ 	.short	0x010a
        /*045a*/ 	.byte	0x05
	.zero		1


	//   ....[53]....
        /*045c*/ 	.word	0x00002690
        /*0460*/ 	.word	0x00000000
        /*0464*/ 	.word	0x00000000
        /*0468*/ 	.short	0x010a
        /*046a*/ 	.byte	0xff
	.zero		1


	//   ....[54]....
        /*046c*/ 	.word	0x000027b0
        /*0470*/ 	.word	0x00000000
        /*0474*/ 	.word	0x00000100
        /*0478*/ 	.short	0x010a
        /*047a*/ 	.byte	0xff
	.zero		1


	//   ....[55]....
        /*047c*/ 	.word	0x00002820
        /*0480*/ 	.word	0x00000000
        /*0484*/ 	.word	0x00000000
        /*0488*/ 	.short	0x0101
        /*048a*/ 	.byte	0xff
	.zero		1


	//   ....[56]....
        /*048c*/ 	.word	0x00002840
        /*0490*/ 	.word	0x000000ff
        /*0494*/ 	.word	0x000000d0
        /*0498*/ 	.short	0x010a
        /*049a*/ 	.byte	0x05
	.zero		1


	//   ....[57]....
        /*049c*/ 	.word	0x00002960
        /*04a0*/ 	.word	0x00000000
        /*04a4*/ 	.word	0x000000c0
        /*04a8*/ 	.short	0x010a
        /*04aa*/ 	.byte	0xff
	.zero		1


	//   ....[58]....
        /*04ac*/ 	.word	0x00002a60
        /*04b0*/ 	.word	0x00000000
        /*04b4*/ 	.word	0x00000000
        /*04b8*/ 	.short	0x0101
        /*04ba*/ 	.byte	0xff
	.zero		1


	//   ....[59]....
        /*04bc*/ 	.word	0x00002af0
        /*04c0*/ 	.word	0x000000ff
        /*04c4*/ 	.word	0x000000d0
        /*04c8*/ 	.short	0x0106
        /*04ca*/ 	.byte	0x05
	.zero		1


	//   ....[60]....
        /*04cc*/ 	.word	0x00002b10
        /*04d0*/ 	.word	0x000000ff
        /*04d4*/ 	.word	0x000000d0
        /*04d8*/ 	.short	0x010a
        /*04da*/ 	.byte	0x05
	.zero		1


	//   ....[61]....
        /*04dc*/ 	.word	0x00002ba0
        /*04e0*/ 	.word	0x000000ff
        /*04e4*/ 	.word	0x000000d0
        /*04e8*/ 	.short	0x0106
        /*04ea*/ 	.byte	0x04
	.zero		1


	//   ....[62]....
        /*04ec*/ 	.word	0x00002be0
        /*04f0*/ 	.word	0x00000000
        /*04f4*/ 	.word	0x000000d0
        /*04f8*/ 	.short	0x010a
        /*04fa*/ 	.byte	0xff
	.zero		1


	//   ....[63]....
        /*04fc*/ 	.word	0x000030e0
        /*0500*/ 	.word	0x00000000
        /*0504*/ 	.word	0x000000c0
        /*0508*/ 	.short	0x010a
        /*050a*/ 	.byte	0xff
	.zero		1


	//   ....[64]....
        /*050c*/ 	.word	0x000031f0
        /*0510*/ 	.word	0x00000003
        /*0514*/ 	.word	0x00000000
        /*0518*/ 	.short	0x0101
        /*051a*/ 	.byte	0xff
	.zero		1


	//   ....[65]....
        /*051c*/ 	.word	0x00003200
        /*0520*/ 	.word	0x000000ff
        /*0524*/ 	.word	0x00000000
        /*0528*/ 	.short	0x010a
        /*052a*/ 	.byte	0x04
	.zero		1


	//   ....[66]....
        /*052c*/ 	.word	0x00003220
        /*0530*/ 	.word	0x000000ff
        /*0534*/ 	.word	0x000000f0
        /*0538*/ 	.short	0x010a
        /*053a*/ 	.byte	0x08
	.zero		1


	//   ....[67]....
        /*053c*/ 	.word	0x000032f0
        /*0540*/ 	.word	0x000000ff
        /*0544*/ 	.word	0x00000000
        /*0548*/ 	.short	0x010a
        /*054a*/ 	.byte	0x07
	.zero		1


	//   ....[68]....
        /*054c*/ 	.word	0x00003430
        /*0550*/ 	.word	0x000000ff
        /*0554*/ 	.word	0x00000000
        /*0558*/ 	.short	0x010a
        /*055a*/ 	.byte	0x04
	.zero		1


	//   ....[69]....
        /*055c*/ 	.word	0x00003620
        /*0560*/ 	.word	0x000000ff
        /*0564*/ 	.word	0x00000000
        /*0568*/ 	.short	0x010a
        /*056a*/ 	.byte	0x05
	.zero		1


	//   ....[70]....
        /*056c*/ 	.word	0x000036b0
        /*0570*/ 	.word	0x000000ff
        /*0574*/ 	.word	0x00000000
        /*0578*/ 	.short	0x010a
        /*057a*/ 	.byte	0x07
	.zero		1


	//   ....[71]....
        /*057c*/ 	.word	0x00003b30
        /*0580*/ 	.word	0x00000000
        /*0584*/ 	.word	0x000000c0
        /*0588*/ 	.short	0x010a
        /*058a*/ 	.byte	0xff
	.zero		1


	//   ....[72]....
        /*058c*/ 	.word	0x00003bf0
        /*0590*/ 	.word	0x00000000
        /*0594*/ 	.word	0x00000000
        /*0598*/ 	.short	0x0101
        /*059a*/ 	.byte	0xff
	.zero		1


	//   ....[73]....
        /*059c*/ 	.word	0x00003f10
        /*05a0*/ 	.word	0x000000ff
        /*05a4*/ 	.word	0x000000b8
        /*05a8*/ 	.short	0x010a
        /*05aa*/ 	.byte	0x06
	.zero		1


	//   ....[74]....
        /*05ac*/ 	.word	0x00004100
        /*05b0*/ 	.word	0x000000ff
        /*05b4*/ 	.word	0x00000090
        /*05b8*/ 	.short	0x010a
        /*05ba*/ 	.byte	0x06
	.zero		1


	//   ....[75]....
        /*05bc*/ 	.word	0x00004270
        /*05c0*/ 	.word	0x000000ff
        /*05c4*/ 	.word	0x00000070
        /*05c8*/ 	.short	0x010b
        /*05ca*/ 	.byte	0x06
	.zero		1


	//   ....[76]....
        /*05cc*/ 	.word	0x00004280
        /*05d0*/ 	.word	0x000000ff
        /*05d4*/ 	.word	0x00000000
        /*05d8*/ 	.short	0x0101
        /*05da*/ 	.byte	0x08
	.zero		1


	//   ....[77]....
        /*05dc*/ 	.word	0x00004290
        /*05e0*/ 	.word	0x000000ff
        /*05e4*/ 	.word	0x00000098
        /*05e8*/ 	.short	0x010a
        /*05ea*/ 	.byte	0x06
	.zero		1


	//   ....[78]....
        /*05ec*/ 	.word	0x000043e0
        /*05f0*/ 	.word	0x000000ff
        /*05f4*/ 	.word	0x00000078
        /*05f8*/ 	.short	0x010b
        /*05fa*/ 	.byte	0x06
	.zero		1


	//   ....[79]....
        /*05fc*/ 	.word	0x000043f0
        /*0600*/ 	.word	0x000000ff
        /*0604*/ 	.word	0x00000000
        /*0608*/ 	.short	0x0101
        /*060a*/ 	.byte	0x08
	.zero		1


	//   ....[80]....
        /*060c*/ 	.word	0x00004400
        /*0610*/ 	.word	0x000000ff
        /*0614*/ 	.word	0x000000a0
        /*0618*/ 	.short	0x010a
        /*061a*/ 	.byte	0x06
	.zero		1


	//   ....[81]....
        /*061c*/ 	.word	0x00004580
        /*0620*/ 	.word	0x000000ff
        /*0624*/ 	.word	0x00000080
        /*0628*/ 	.short	0x010b
        /*062a*/ 	.byte	0x06
	.zero		1


	//   ....[82]....
        /*062c*/ 	.word	0x000045c0
        /*0630*/ 	.word	0x000000ff
        /*0634*/ 	.word	0x00000000
        /*0638*/ 	.short	0x0101
        /*063a*/ 	.byte	0x08
	.zero		1


	//   ....[83]....
        /*063c*/ 	.word	0x00004600
        /*0640*/ 	.word	0x000000ff
        /*0644*/ 	.word	0x000000a8
        /*0648*/ 	.short	0x010a
        /*064a*/ 	.byte	0x06
	.zero		1


	//   ....[84]....
        /*064c*/ 	.word	0x00004840
        /*0650*/ 	.word	0x000000ff
        /*0654*/ 	.word	0x00000088
        /*0658*/ 	.short	0x010b
        /*065a*/ 	.byte	0x06
	.zero		1


	//   ....[85]....
        /*065c*/ 	.word	0x00004860
        /*0660*/ 	.word	0x000000ff
        /*0664*/ 	.word	0x00000000
        /*0668*/ 	.short	0x0101
        /*066a*/ 	.byte	0x07
	.zero		1


	//   ....[86]....
        /*066c*/ 	.word	0x00004890
        /*0670*/ 	.word	0x000000ff
        /*0674*/ 	.word	0x00000090
        /*0678*/ 	.short	0x010a
        /*067a*/ 	.byte	0x06
	.zero		1


	//   ....[87]....
        /*067c*/ 	.word	0x000048b0
        /*0680*/ 	.word	0x000000ff
        /*0684*/ 	.word	0x00000098
        /*0688*/ 	.short	0x010a
        /*068a*/ 	.byte	0x06
	.zero		1


	//   ....[88]....
        /*068c*/ 	.word	0x000048d0
        /*0690*/ 	.word	0x000000ff
        /*0694*/ 	.word	0x000000a0
        /*0698*/ 	.short	0x010a
        /*069a*/ 	.byte	0x06
	.zero		1


	//   ....[89]....
        /*069c*/ 	.word	0x00004910
        /*06a0*/ 	.word	0x00000000
        /*06a4*/ 	.word	0x000000a8
        /*06a8*/ 	.short	0x010a
        /*06aa*/ 	.byte	0xff
	.zero		1


	//   ....[90]....
        /*06ac*/ 	.word	0x00004c90
        /*06b0*/ 	.word	0x00000000
        /*06b4*/ 	.word	0x000000c0
        /*06b8*/ 	.short	0x010a
        /*06ba*/ 	.byte	0xff
	.zero		1


	//   ....[91]....
        /*06bc*/ 	.word	0x00004da0
        /*06c0*/ 	.word	0x00000000
        /*06c4*/ 	.word	0x00000000
        /*06c8*/ 	.short	0x0101
        /*06ca*/ 	.byte	0xff
	.zero		1


	//   ....[92]....
        /*06cc*/ 	.word	0x00005860
        /*06d0*/ 	.word	0x00000000
        /*06d4*/ 	.word	0x00000070
        /*06d8*/ 	.short	0x010a
        /*06da*/ 	.byte	0xff
	.zero		1


	//   ....[93]....
        /*06dc*/ 	.word	0x00005990
        /*06e0*/ 	.word	0x000000c1
        /*06e4*/ 	.word	0x000000e0
        /*06e8*/ 	.short	0x010a
        /*06ea*/ 	.byte	0xff
	.zero		1


	//   ....[94]....
        /*06ec*/ 	.word	0x00005ac0
        /*06f0*/ 	.word	0x00000000
        /*06f4*/ 	.word	0x00000070
        /*06f8*/ 	.short	0x010a
        /*06fa*/ 	.byte	0xff
	.zero		1


	//   ....[95]....
        /*06fc*/ 	.word	0x00005c00
        /*0700*/ 	.word	0x00000000
        /*0704*/ 	.word	0x00000000
        /*0708*/ 	.short	0x0101
        /*070a*/ 	.byte	0xff
	.zero		1


	//   ....[96]....
        /*070c*/ 	.word	0x00005c80
        /*0710*/ 	.word	0x000000c1
        /*0714*/ 	.word	0x000000e0
        /*0718*/ 	.short	0x010a
        /*071a*/ 	.byte	0xff
	.zero		1


	//   ....[97]....
        /*071c*/ 	.word	0x00007030
        /*0720*/ 	.word	0x00000000
        /*0724*/ 	.word	0x00000070
        /*0728*/ 	.short	0x010a
        /*072a*/ 	.byte	0xff
	.zero		1


	//   ....[98]....
        /*072c*/ 	.word	0x00007100
        /*0730*/ 	.word	0x00000000
        /*0734*/ 	.word	0x00000070
        /*0738*/ 	.short	0x010a
        /*073a*/ 	.byte	0xff
	.zero		1


	//   ....[99]....
        /*073c*/ 	.word	0x00007250
        /*0740*/ 	.word	0x00000000
        /*0744*/ 	.word	0x00000000
        /*0748*/ 	.short	0x0101
        /*074a*/ 	.byte	0xff
	.zero		1


	//   ....[100]....
        /*074c*/ 	.word	0x000085f0
        /*0750*/ 	.word	0x00000000
        /*0754*/ 	.word	0x00000070
        /*0758*/ 	.short	0x010a
        /*075a*/ 	.byte	0xff
	.zero		1


	//   ....[101]....
        /*075c*/ 	.word	0x000086c0
        /*0760*/ 	.word	0x00000000
        /*0764*/ 	.word	0x00000070
        /*0768*/ 	.short	0x010a
        /*076a*/ 	.byte	0xff
	.zero		1


	//   ....[102]....
        /*076c*/ 	.word	0x00008810
        /*0770*/ 	.word	0x00000000
        /*0774*/ 	.word	0x00000000
        /*0778*/ 	.short	0x0101
        /*077a*/ 	.byte	0xff
	.zero		1


	//   ....[103]....
        /*077c*/ 	.word	0x00009be0
        /*0780*/ 	.word	0x00000000
        /*0784*/ 	.word	0x00000070
        /*0788*/ 	.short	0x010a
        /*078a*/ 	.byte	0xff
	.zero		1


	//   ....[104]....
        /*078c*/ 	.word	0x00009cb0
        /*0790*/ 	.word	0x00000000
        /*0794*/ 	.word	0x00000070
        /*0798*/ 	.short	0x010a
        /*079a*/ 	.byte	0xff
	.zero		1


	//   ....[105]....
        /*079c*/ 	.word	0x00009e00
        /*07a0*/ 	.word	0x00000000
        /*07a4*/ 	.word	0x00000000
        /*07a8*/ 	.short	0x0101
        /*07aa*/ 	.byte	0xff
	.zero		1


	//   ....[106]....
        /*07ac*/ 	.word	0x0000a340
        /*07b0*/ 	.word	0x000000ff
        /*07b4*/ 	.word	0x00000000
        /*07b8*/ 	.short	0x0101
        /*07ba*/ 	.byte	0x05
	.zero		1


	//   ....[107]....
        /*07bc*/ 	.word	0x0000b290
        /*07c0*/ 	.word	0x00000002
        /*07c4*/ 	.word	0x00000110
        /*07c8*/ 	.short	0x010a
        /*07ca*/ 	.byte	0xff
	.zero		1


	//   ....[108]....
        /*07cc*/ 	.word	0x0000b2f0
        /*07d0*/ 	.word	0x00000002
        /*07d4*/ 	.word	0x00000038
        /*07d8*/ 	.short	0x010a
        /*07da*/ 	.byte	0xff
	.zero		1


	//   ....[109]....
        /*07dc*/ 	.word	0x0000b350
        /*07e0*/ 	.word	0x00000002
        /*07e4*/ 	.word	0x00000038
        /*07e8*/ 	.short	0x010a
        /*07ea*/ 	.byte	0xff
	.zero		1


	//   ....[110]....
        /*07ec*/ 	.word	0x0000b3a0
        /*07f0*/ 	.word	0x00000002
        /*07f4*/ 	.word	0x000000c0
        /*07f8*/ 	.short	0x010a
        /*07fa*/ 	.byte	0xff
	.zero		1


	//   ....[111]....
        /*07fc*/ 	.word	0x0000b400
        /*0800*/ 	.word	0x00000000
        /*0804*/ 	.word	0x00000000
        /*0808*/ 	.short	0x010a
        /*080a*/ 	.byte	0xff
	.zero		1


	//   ....[112]....
        /*080c*/ 	.word	0x0000b460
        /*0810*/ 	.word	0x00000000
        /*0814*/ 	.word	0x00000000
        /*0818*/ 	.short	0x010a
        /*081a*/ 	.byte	0xff
	.zero		1


	//   ....[113]....
        /*081c*/ 	.word	0x0000b4c0
        /*0820*/ 	.word	0x00000000
        /*0824*/ 	.word	0x00000000
        /*0828*/ 	.short	0x010a
        /*082a*/ 	.byte	0xff
	.zero		1


	//   ....[114]....
        /*082c*/ 	.word	0x0000b520
        /*0830*/ 	.word	0x00000000
        /*0834*/ 	.word	0x00000000
        /*0838*/ 	.short	0x010a
        /*083a*/ 	.byte	0xff
	.zero		1


	//   ....[115]....
        /*083c*/ 	.word	0x0000b580
        /*0840*/ 	.word	0x00000000
        /*0844*/ 	.word	0x00000000
        /*0848*/ 	.short	0x010a
        /*084a*/ 	.byte	0xff
	.zero		1


	//   ....[116]....
        /*084c*/ 	.word	0x0000b5e0
        /*0850*/ 	.word	0x00000000
        /*0854*/ 	.word	0x00000000
        /*0858*/ 	.short	0x010a
        /*085a*/ 	.byte	0xff
	.zero		1


	//   ....[117]....
        /*085c*/ 	.word	0x0000b630
        /*0860*/ 	.word	0x00000000
        /*0864*/ 	.word	0x00000100
        /*0868*/ 	.short	0x010a
        /*086a*/ 	.byte	0xff
	.zero		1


	//   ....[118]....
        /*086c*/ 	.word	0x0000b690
        /*0870*/ 	.word	0x00000000
        /*0874*/ 	.word	0x000000d0
        /*0878*/ 	.short	0x010a
        /*087a*/ 	.byte	0xff
	.zero		1


	//   ....[119]....
        /*087c*/ 	.word	0x0000b6e0
        /*0880*/ 	.word	0x00000000
        /*0884*/ 	.word	0x000000c0
        /*0888*/ 	.short	0x010a
        /*088a*/ 	.byte	0xff
	.zero		1


	//   ....[120]....
        /*088c*/ 	.word	0x0000b740
        /*0890*/ 	.word	0x00000000
        /*0894*/ 	.word	0x000000d0
        /*0898*/ 	.short	0x010a
        /*089a*/ 	.byte	0xff
	.zero		1


	//   ....[121]....
        /*089c*/ 	.word	0x0000b790
        /*08a0*/ 	.word	0x00000000
        /*08a4*/ 	.word	0x000000c0
        /*08a8*/ 	.short	0x010a
        /*08aa*/ 	.byte	0xff
	.zero		1


	//   ....[122]....
        /*08ac*/ 	.word	0x0000b7f0
        /*08b0*/ 	.word	0x00000002
        /*08b4*/ 	.word	0x000000f0
        /*08b8*/ 	.short	0x010a
        /*08ba*/ 	.byte	0xff
	.zero		1


	//   ....[123]....
        /*08bc*/ 	.word	0x0000b850
        /*08c0*/ 	.word	0x00000000
        /*08c4*/ 	.word	0x00000000
        /*08c8*/ 	.short	0x010a
        /*08ca*/ 	.byte	0xff
	.zero		1


	//   ....[124]....
        /*08cc*/ 	.word	0x0000b8b0
        /*08d0*/ 	.word	0x00000000
        /*08d4*/ 	.word	0x00000000
        /*08d8*/ 	.short	0x010a
        /*08da*/ 	.byte	0xff
	.zero		1


	//   ....[125]....
        /*08dc*/ 	.word	0x0000b910
        /*08e0*/ 	.word	0x00000000
        /*08e4*/ 	.word	0x00000000
        /*08e8*/ 	.short	0x010a
        /*08ea*/ 	.byte	0xff
	.zero		1


	//   ....[126]....
        /*08ec*/ 	.word	0x0000b960
        /*08f0*/ 	.word	0x00000000
        /*08f4*/ 	.word	0x000000c0
        /*08f8*/ 	.short	0x010a
        /*08fa*/ 	.byte	0xff
	.zero		1


	//   ....[127]....
        /*08fc*/ 	.word	0x0000b9c0
        /*0900*/ 	.word	0x00000000
        /*0904*/ 	.word	0x000000b8
        /*0908*/ 	.short	0x010a
        /*090a*/ 	.byte	0xff
	.zero		1


	//   ....[128]....
        /*090c*/ 	.word	0x0000ba20
        /*0910*/ 	.word	0x00000000
        /*0914*/ 	.word	0x00000090
        /*0918*/ 	.short	0x010a
        /*091a*/ 	.byte	0xff
	.zero		1


	//   ....[129]....
        /*091c*/ 	.word	0x0000ba80
        /*0920*/ 	.word	0x00000000
        /*0924*/ 	.word	0x00000098
        /*0928*/ 	.short	0x010a
        /*092a*/ 	.byte	0xff
	.zero		1


	//   ....[130]....
        /*092c*/ 	.word	0x0000bae0
        /*0930*/ 	.word	0x00000000
        /*0934*/ 	.word	0x000000a0
        /*0938*/ 	.short	0x010a
        /*093a*/ 	.byte	0xff
	.zero		1


	//   ....[131]....
        /*093c*/ 	.word	0x0000bb40
        /*0940*/ 	.word	0x00000000
        /*0944*/ 	.word	0x000000a8
        /*0948*/ 	.short	0x010a
        /*094a*/ 	.byte	0xff
	.zero		1


	//   ....[132]....
        /*094c*/ 	.word	0x0000bba0
        /*0950*/ 	.word	0x00000000
        /*0954*/ 	.word	0x00000090
        /*0958*/ 	.short	0x010a
        /*095a*/ 	.byte	0xff
	.zero		1


	//   ....[133]....
        /*095c*/ 	.word	0x0000bc00
        /*0960*/ 	.word	0x00000000
        /*0964*/ 	.word	0x00000098
        /*0968*/ 	.short	0x010a
        /*096a*/ 	.byte	0xff
	.zero		1


	//   ....[134]....
        /*096c*/ 	.word	0x0000bc60
        /*0970*/ 	.word	0x00000000
        /*0974*/ 	.word	0x000000a0
        /*0978*/ 	.short	0x010a
        /*097a*/ 	.byte	0xff
	.zero		1


	//   ....[135]....
        /*097c*/ 	.word	0x0000bcb0
        /*0980*/ 	.word	0x00000000
        /*0984*/ 	.word	0x000000c0
        /*0988*/ 	.short	0x010a
        /*098a*/ 	.byte	0xff
	.zero		1


	//   ....[136]....
        /*098c*/ 	.word	0x0000bd00
        /*0990*/ 	.word	0x00000000
        /*0994*/ 	.word	0x00000070
        /*0998*/ 	.short	0x010a
        /*099a*/ 	.byte	0xff
	.zero		1


	//   ....[137]....
        /*099c*/ 	.word	0x0000bd50
        /*09a0*/ 	.word	0x000000c1
        /*09a4*/ 	.word	0x000000e0
        /*09a8*/ 	.short	0x010a
        /*09aa*/ 	.byte	0xff
	.zero		1


	//   ....[138]....
        /*09ac*/ 	.word	0x0000bda0
        /*09b0*/ 	.word	0x00000000
        /*09b4*/ 	.word	0x00000070
        /*09b8*/ 	.short	0x010a
        /*09ba*/ 	.byte	0xff
	.zero		1


	//   ....[139]....
        /*09bc*/ 	.word	0x0000bdf0
        /*09c0*/ 	.word	0x00000000
        /*09c4*/ 	.word	0x00000070
        /*09c8*/ 	.short	0x010a
        /*09ca*/ 	.byte	0xff
	.zero		1


	//   ....[140]....
        /*09cc*/ 	.word	0x0000be40
        /*09d0*/ 	.word	0x00000000
        /*09d4*/ 	.word	0x00000070
        /*09d8*/ 	.short	0x010a
        /*09da*/ 	.byte	0xff
	.zero		1


	//----- nvinfo : EIATTR_NUM_MBARRIERS
	.align		4
.L_48:
        /*09dc*/ 	.byte	0x03, 0x38
        /*09de*/ 	.short	0x0024


	//----- nvinfo : EIATTR_EXIT_INSTR_OFFSETS
	.align		4
        /*09e0*/ 	.byte	0x04, 0x1c
        /*09e2*/ 	.short	(.L_50 - .L_49)


	//   ....[0]....
.L_49:
        /*09e4*/ 	.word	0x000026c0


	//   ....[1]....
        /*09e8*/ 	.word	0x00002bb0


	//   ....[2]....
        /*09ec*/ 	.word	0x00002c10


	//   ....[3]....
        /*09f0*/ 	.word	0x00003910


	//   ....[4]....
        /*09f4*/ 	.word	0x00004940


	//   ....[5]....
        /*09f8*/ 	.word	0x00004980


	//   ....[6]....
        /*09fc*/ 	.word	0x0000b280


	//----- nvinfo : EIATTR_MAX_THREADS
	.align		4
.L_50:
        /*0a00*/ 	.byte	0x04, 0x05
        /*0a02*/ 	.short	(.L_52 - .L_51)
.L_51:
        /*0a04*/ 	.word	0x00000100
        /*0a08*/ 	.word	0x00000001
        /*0a0c*/ 	.word	0x00000001


	//----- nvinfo : EIATTR_CRS_STACK_SIZE
	.align		4
.L_52:
        /*0a10*/ 	.byte	0x04, 0x1e
        /*0a12*/ 	.short	(.L_54 - .L_53)
.L_53:
        /*0a14*/ 	.word	0x00000000


	//----- nvinfo : EIATTR_CBANK_PARAM_SIZE
	.align		4
.L_54:
        /*0a18*/ 	.byte	0x03, 0x19
        /*0a1a*/ 	.short	0x0800


	//----- nvinfo : EIATTR_PARAM_CBANK
	.align		4
        /*0a1c*/ 	.byte	0x04, 0x0a
        /*0a1e*/ 	.short	(.L_56 - .L_55)
	.align		4
.L_55:
        /*0a20*/ 	.word	index@(.nv.constant0._ZN7cutlass13device_kernelINS_4gemm6kernel13GemmUniversalIN4cute5tupleIJiiiiEEENS1_10collective13CollectiveMmaINS1_35MainloopSm100TmaUmmaWarpSpecializedILi7ELi2ELi2ENS5_IJNS4_1CILi1EEESB_SB_EEEEENS5_IJNSA_ILi128EEENSA_ILi256EEENSA_ILi64EEEEEENS_12float_e4m3_tENS5_IJlSB_lEEESI_SJ_NS4_8TiledMMAINS4_8MMA_AtomIJNS4_10MMA_TraitsINS4_19SM100_MMA_F8F6F4_SSEJSI_SI_fSE_SF_NS4_17integral_constantINS4_4UMMA5MajorELSQ_0EEESR_NSO_INSP_7ScaleInELSS_0EEEST_EEEEEENS4_6LayoutISC_NS5_IJNSA_ILi0EEESX_SX_EEEEENS5_IJNS4_10UnderscoreES10_S10_EEEEENS4_13SM90_TMA_LOADENS4_14ComposedLayoutINS4_7SwizzleILi2ELi4ELi3EEENS4_18smem_ptr_flag_bitsILi8EEENSW_INS5_IJNSA_ILi8EEESG_EEENS5_IJSG_SB_EEEEEEEvNS4_8identityES13_S1D_vS1E_EENS_8epilogue10collective18CollectiveEpilogueINS1G_23Sm100TmaWarpSpecializedILi4ELi2ELi64ELb0ELb0EEEJSH_NS5_IJNSW_ISE_SB_EENSW_ISG_SB_EEEEESI_SJ_SI_SJ_NS1G_6fusion15FusionCallbacksIS1K_NS1O_17LinCombPerRowBiasISI_fSI_SI_fLi16ELNS_15FloatRoundStyleE2EEESH_S1N_JEEENS4_5SM1004TMEM4LOAD26SM100_TMEM_LOAD_32dp32b64xES13_S1D_NS4_39AutoVectorizingCopyWithAssumedAlignmentILi128EEENS4_14SM90_TMA_STOREES1D_S1Z_S1Z_EEEvvEEEEvNT_6ParamsE)
        /*0a24*/ 	.short	0x0380
        /*0a26*/ 	.short	0x0800


	//----- nvinfo : EIATTR_SW_WAR
	.align		4
.L_56:
        /*0a28*/ 	.byte	0x04, 0x36
        /*0a2a*/ 	.short	(.L_58 - .L_57)
.L_57:
        /*0a2c*/ 	.word	0x00000008
.L_58:


//--------------------- .nv.callgraph             --------------------------
	.section	.nv.callgraph,"",@"SHT_CUDA_CALLGRAPH"
	.align	4
	.sectionentsize	8
	.align		4
        /*0000*/ 	.word	0x00000000
	.align		4
        /*0004*/ 	.word	0xffffffff
	.align		4
        /*0008*/ 	.word	index@(_ZN7cutlass13device_kernelINS_4gemm6kernel13GemmUniversalIN4cute5tupleIJiiiiEEENS1_10collective13CollectiveMmaINS1_35MainloopSm100TmaUmmaWarpSpecializedILi7ELi2ELi2ENS5_IJNS4_1CILi1EEESB_SB_EEEEENS5_IJNSA_ILi128EEENSA_ILi256EEENSA_ILi64EEEEEENS_12float_e4m3_tENS5_IJlSB_lEEESI_SJ_NS4_8TiledMMAINS4_8MMA_AtomIJNS4_10MMA_TraitsINS4_19SM100_MMA_F8F6F4_SSEJSI_SI_fSE_SF_NS4_17integral_constantINS4_4UMMA5MajorELSQ_0EEESR_NSO_INSP_7ScaleInELSS_0EEEST_EEEEEENS4_6LayoutISC_NS5_IJNSA_ILi0EEESX_SX_EEEEENS5_IJNS4_10UnderscoreES10_S10_EEEEENS4_13SM90_TMA_LOADENS4_14ComposedLayoutINS4_7SwizzleILi2ELi4ELi3EEENS4_18smem_ptr_flag_bitsILi8EEENSW_INS5_IJNSA_ILi8EEESG_EEENS5_IJSG_SB_EEEEEEEvNS4_8identityES13_S1D_vS1E_EENS_8epilogue10collective18CollectiveEpilogueINS1G_23Sm100TmaWarpSpecializedILi4ELi2ELi64ELb0ELb0EEEJSH_NS5_IJNSW_ISE_SB_EENSW_ISG_SB_EEEEESI_SJ_SI_SJ_NS1G_6fusion15FusionCallbacksIS1K_NS1O_17LinCombPerRowBiasISI_fSI_SI_fLi16ELNS_15FloatRoundStyleE2EEESH_S1N_JEEENS4_5SM1004TMEM4LOAD26SM100_TMEM_LOAD_32dp32b64xES13_S1D_NS4_39AutoVectorizingCopyWithAssumedAlignmentILi128EEENS4_14SM90_TMA_STOREES1D_S1Z_S1Z_EEEvvEEEEvNT_6ParamsE)
	.align		4
        /*000c*/ 	.word	index@(__assertfail)
	.align		4
        /*0010*/ 	.word	0x00000000
	.align		4
        /*0014*/ 	.word	0xfffffffe
	.align		4
        /*0018*/ 	.word	0x00000000
	.align		4
        /*001c*/ 	.word	0xfffffffd
	.align		4
        /*0020*/ 	.word	0x00000000
	.align		4
        /*0024*/ 	.word	0xfffffffc


//--------------------- .nv.constant4             --------------------------
	.section	.nv.constant4,"a",@progbits
	.align	8
	.align		8
.nv.constant4:
        /*0000*/ 	.dword	__assertfail
	.align		8
        /*0008*/ 	.dword	__unnamed_1
	.align		8
        /*0010*/ 	.dword	__unnamed_2
	.align		8
        /*0018*/ 	.dword	__unnamed_3
	.align		8
        /*0020*/ 	.dword	_ZN39_INTERNAL_ece7a9d1_4_k_cu_49508bee_35684cuda3std3__45__cpo5beginE
	.align		8
        /*0028*/ 	.dword	_ZN39_INTERNAL_ece7a9d1_4_k_cu_49508bee_35684cuda3std3__45__cpo3endE
	.align		8
        /*0030*/ 	.dword	_ZN39_INTERNAL_ece7a9d1_4_k_cu_49508bee_35684cuda3std3__45__cpo6cbeginE
	.align		8
        /*0038*/ 	.dword	_ZN39_INTERNAL_ece7a9d1_4_k_cu_49508bee_35684cuda3std3__45__cpo4cendE
	.align		8
        /*0040*/ 	.dword	_ZN39_INTERNAL_ece7a9d1_4_k_cu_49508bee_35684cuda3std3__441_GLOBAL__N__ece7a9d1_4_k_cu_49508bee_35686ignoreE
	.align		8
        /*0048*/ 	.dword	_ZN39_INTERNAL_ece7a9d1_4_k_cu_49508bee_35684cuda3std3__419piecewise_constructE
	.align		8
        /*0050*/ 	.dword	_ZN39_INTERNAL_ece7a9d1_4_k_cu_49508bee_35684cuda3std3__48in_placeE
	.align		8
        /*0058*/ 	.dword	_ZN39_INTERNAL_ece7a9d1_4_k_cu_49508bee_35684cuda3std6ranges3__45__cpo4swapE
	.align		8
        /*0060*/ 	.dword	_ZN39_INTERNAL_ece7a9d1_4_k_cu_49508bee_35684cuda3std6ranges3__45__cpo9iter_moveE
	.align		8
        /*0068*/ 	.dword	_ZN39_INTERNAL_ece7a9d1_4_k_cu_49508bee_35684cute7productE
	.align		8
        /*0070*/ 	.dword	_ZN39_INTERNAL_ece7a9d1_4_k_cu_49508bee_35684cute1_E
	.align		8
        /*0078*/ 	.dword	$str$25
	.align		8
        /*0080*/ 	.dword	$str$26
	.align		8
        /*0088*/ 	.dword	$str$27
	.align		8
        /*0090*/ 	.dword	$str$28


//--------------------- .text._ZN7cutlass13device_kernelINS_4gemm6kernel13GemmUniversalIN4cute5tupleIJiiiiEEENS1_10collective13CollectiveMmaINS1_35MainloopSm100TmaUmmaWarpSpecializedILi7ELi2ELi2ENS5_IJNS4_1CILi1EEESB_SB_EEEEENS5_IJNSA_ILi128EEENSA_ILi256EEENSA_ILi64EEEEEENS_12float_e4m3_tENS5_IJlSB_lEEESI_SJ_NS4_8TiledMMAINS4_8MMA_AtomIJNS4_10MMA_TraitsINS4_19SM100_MMA_F8F6F4_SSEJSI_SI_fSE_SF_NS4_17integral_constantINS4_4UMMA5MajorELSQ_0EEESR_NSO_INSP_7ScaleInELSS_0EEEST_EEEEEENS4_6LayoutISC_NS5_IJNSA_ILi0EEESX_SX_EEEEENS5_IJNS4_10UnderscoreES10_S10_EEEEENS4_13SM90_TMA_LOADENS4_14ComposedLayoutINS4_7SwizzleILi2ELi4ELi3EEENS4_18smem_ptr_flag_bitsILi8EEENSW_INS5_IJNSA_ILi8EEESG_EEENS5_IJSG_SB_EEEEEEEvNS4_8identityES13_S1D_vS1E_EENS_8epilogue10collective18CollectiveEpilogueINS1G_23Sm100TmaWarpSpecializedILi4ELi2ELi64ELb0ELb0EEEJSH_NS5_IJNSW_ISE_SB_EENSW_ISG_SB_EEEEESI_SJ_SI_SJ_NS1G_6fusion15FusionCallbacksIS1K_NS1O_17LinCombPerRowBiasISI_fSI_SI_fLi16ELNS_15FloatRoundStyleE2EEESH_S1N_JEEENS4_5SM1004TMEM4LOAD26SM100_TMEM_LOAD_32dp32b64xES13_S1D_NS4_39AutoVectorizingCopyWithAssumedAlignmentILi128EEENS4_14SM90_TMA_STOREES1D_S1Z_S1Z_EEEvvEEEEvNT_6ParamsE --------------------------
	.section	.text._ZN7cutlass13device_kernelINS_4gemm6kernel13GemmUniversalIN4cute5tupleIJiiiiEEENS1_10collective13CollectiveMmaINS1_35MainloopSm100TmaUmmaWarpSpecializedILi7ELi2ELi2ENS5_IJNS4_1CILi1EEESB_SB_EEEEENS5_IJNSA_ILi128EEENSA_ILi256EEENSA_ILi64EEEEEENS_12float_e4m3_tENS5_IJlSB_lEEESI_SJ_NS4_8TiledMMAINS4_8MMA_AtomIJNS4_10MMA_TraitsINS4_19SM100_MMA_F8F6F4_SSEJSI_SI_fSE_SF_NS4_17integral_constantINS4_4UMMA5MajorELSQ_0EEESR_NSO_INSP_7ScaleInELSS_0EEEST_EEEEEENS4_6LayoutISC_NS5_IJNSA_ILi0EEESX_SX_EEEEENS5_IJNS4_10UnderscoreES10_S10_EEEEENS4_13SM90_TMA_LOADENS4_14ComposedLayoutINS4_7SwizzleILi2ELi4ELi3EEENS4_18smem_ptr_flag_bitsILi8EEENSW_INS5_IJNSA_ILi8EEESG_EEENS5_IJSG_SB_EEEEEEEvNS4_8identityES13_S1D_vS1E_EENS_8epilogue10collective18CollectiveEpilogueINS1G_23Sm100TmaWarpSpecializedILi4ELi2ELi64ELb0ELb0EEEJSH_NS5_IJNSW_ISE_SB_EENSW_ISG_SB_EEEEESI_SJ_SI_SJ_NS1G_6fusion15FusionCallbacksIS1K_NS1O_17LinCombPerRowBiasISI_fSI_SI_fLi16ELNS_15FloatRoundStyleE2EEESH_S1N_JEEENS4_5SM1004TMEM4LOAD26SM100_TMEM_LOAD_32dp32b64xES13_S1D_NS4_39AutoVectorizingCopyWithAssumedAlignmentILi128EEENS4_14SM90_TMA_STOREES1D_S1Z_S1Z_EEEvvEEEEvNT_6ParamsE,"ax",@progbits
	.align	128
.text._ZN7cutlass13device_kernelINS_4gemm6kernel13GemmUniversalIN4cute5tupleIJiiiiEEENS1_10collective13CollectiveMmaINS1_35MainloopSm100TmaUmmaWarpSpecializedILi7ELi2ELi2ENS5_IJNS4_1CILi1EEESB_SB_EEEEENS5_IJNSA_ILi128EEENSA_ILi256EEENSA_ILi64EEEEEENS_12float_e4m3_tENS5_IJlSB_lEEESI_SJ_NS4_8TiledMMAINS4_8MMA_AtomIJNS4_10MMA_TraitsINS4_19SM100_MMA_F8F6F4_SSEJSI_SI_fSE_SF_NS4_17integral_constantINS4_4UMMA5MajorELSQ_0EEESR_NSO_INSP_7ScaleInELSS_0EEEST_EEEEEENS4_6LayoutISC_NS5_IJNSA_ILi0EEESX_SX_EEEEENS5_IJNS4_10UnderscoreES10_S10_EEEEENS4_13SM90_TMA_LOADENS4_14ComposedLayoutINS4_7SwizzleILi2ELi4ELi3EEENS4_18smem_ptr_flag_bitsILi8EEENSW_INS5_IJNSA_ILi8EEESG_EEENS5_IJSG_SB_EEEEEEEvNS4_8identityES13_S1D_vS1E_EENS_8epilogue10collective18CollectiveEpilogueINS1G_23Sm100TmaWarpSpecializedILi4ELi2ELi64ELb0ELb0EEEJSH_NS5_IJNSW_ISE_SB_EENSW_ISG_SB_EEEEESI_SJ_SI_SJ_NS1G_6fusion15FusionCallbacksIS1K_NS1O_17LinCombPerRowBiasISI_fSI_SI_fLi16ELNS_15FloatRoundStyleE2EEESH_S1N_JEEENS4_5SM1004TMEM4LOAD26SM100_TMEM_LOAD_32dp32b64xES13_S1D_NS4_39AutoVectorizingCopyWithAssumedAlignmentILi128EEENS4_14SM90_TMA_STOREES1D_S1Z_S1Z_EEEvvEEEEvNT_6ParamsE:
        .type           _ZN7cutlass13device_kernelINS_4gemm6kernel13GemmUniversalIN4cute5tupleIJiiiiEEENS1_10collective13CollectiveMmaINS1_35MainloopSm100TmaUmmaWarpSpecializedILi7ELi2ELi2ENS5_IJNS4_1CILi1EEESB_SB_EEEEENS5_IJNSA_ILi128EEENSA_ILi256EEENSA_ILi64EEEEEENS_12float_e4m3_tENS5_IJlSB_lEEESI_SJ_NS4_8TiledMMAINS4_8MMA_AtomIJNS4_10MMA_TraitsINS4_19SM100_MMA_F8F6F4_SSEJSI_SI_fSE_SF_NS4_17integral_constantINS4_4UMMA5MajorELSQ_0EEESR_NSO_INSP_7ScaleInELSS_0EEEST_EEEEEENS4_6LayoutISC_NS5_IJNSA_ILi0EEESX_SX_EEEEENS5_IJNS4_10UnderscoreES10_S10_EEEEENS4_13SM90_TMA_LOADENS4_14ComposedLayoutINS4_7SwizzleILi2ELi4ELi3EEENS4_18smem_ptr_flag_bitsILi8EEENSW_INS5_IJNSA_ILi8EEESG_EEENS5_IJSG_SB_EEEEEEEvNS4_8identityES13_S1D_vS1E_EENS_8epilogue10collective18CollectiveEpilogueINS1G_23Sm100TmaWarpSpecializedILi4ELi2ELi64ELb0ELb0EEEJSH_NS5_IJNSW_ISE_SB_EENSW_ISG_SB_EEEEESI_SJ_SI_SJ_NS1G_6fusion15FusionCallbacksIS1K_NS1O_17LinCombPerRowBiasISI_fSI_SI_fLi16ELNS_15FloatRoundStyleE2EEESH_S1N_JEEENS4_5SM1004TMEM4LOAD26SM100_TMEM_LOAD_32dp32b64xES13_S1D_NS4_39AutoVectorizingCopyWithAssumedAlignmentILi128EEENS4_14SM90_TMA_STOREES1D_S1Z_S1Z_EEEvvEEEEvNT_6ParamsE,@function
        .size           _ZN7cutlass13device_kernelINS_4gemm6kernel13GemmUniversalIN4cute5tupleIJiiiiEEENS1_10collective13CollectiveMmaINS1_35MainloopSm100TmaUmmaWarpSpecializedILi7ELi2ELi2ENS5_IJNS4_1CILi1EEESB_SB_EEEEENS5_IJNSA_ILi128EEENSA_ILi256EEENSA_ILi64EEEEEENS_12float_e4m3_tENS5_IJlSB_lEEESI_SJ_NS4_8TiledMMAINS4_8MMA_AtomIJNS4_10MMA_TraitsINS4_19SM100_MMA_F8F6F4_SSEJSI_SI_fSE_SF_NS4_17integral_constantINS4_4UMMA5MajorELSQ_0EEESR_NSO_INSP_7ScaleInELSS_0EEEST_EEEEEENS4_6LayoutISC_NS5_IJNSA_ILi0EEESX_SX_EEEEENS5_IJNS4_10UnderscoreES10_S10_EEEEENS4_13SM90_TMA_LOADENS4_14ComposedLayoutINS4_7SwizzleILi2ELi4ELi3EEENS4_18smem_ptr_flag_bitsILi8EEENSW_INS5_IJNSA_ILi8EEESG_EEENS5_IJSG_SB_EEEEEEEvNS4_8identityES13_S1D_vS1E_EENS_8epilogue10collective18CollectiveEpilogueINS1G_23Sm100TmaWarpSpecializedILi4ELi2ELi64ELb0ELb0EEEJSH_NS5_IJNSW_ISE_SB_EENSW_ISG_SB_EEEEESI_SJ_SI_SJ_NS1G_6fusion15FusionCallbacksIS1K_NS1O_17LinCombPerRowBiasISI_fSI_SI_fLi16ELNS_15FloatRoundStyleE2EEESH_S1N_JEEENS4_5SM1004TMEM4LOAD26SM100_TMEM_LOAD_32dp32b64xES13_S1D_NS4_39AutoVectorizingCopyWithAssumedAlignmentILi128EEENS4_14SM90_TMA_STOREES1D_S1Z_S1Z_EEEvvEEEEvNT_6ParamsE,(.L_x_177 - _ZN7cutlass13device_kernelINS_4gemm6kernel13GemmUniversalIN4cute5tupleIJiiiiEEENS1_10collective13CollectiveMmaINS1_35MainloopSm100TmaUmmaWarpSpecializedILi7ELi2ELi2ENS5_IJNS4_1CILi1EEESB_SB_EEEEENS5_IJNSA_ILi128EEENSA_ILi256EEENSA_ILi64EEEEEENS_12float_e4m3_tENS5_IJlSB_lEEESI_SJ_NS4_8TiledMMAINS4_8MMA_AtomIJNS4_10MMA_TraitsINS4_19SM100_MMA_F8F6F4_SSEJSI_SI_fSE_SF_NS4_17integral_constantINS4_4UMMA5MajorELSQ_0EEESR_NSO_INSP_7ScaleInELSS_0EEEST_EEEEEENS4_6LayoutISC_NS5_IJNSA_ILi0EEESX_SX_EEEEENS5_IJNS4_10UnderscoreES10_S10_EEEEENS4_13SM90_TMA_LOADENS4_14ComposedLayoutINS4_7SwizzleILi2ELi4ELi3EEENS4_18smem_ptr_flag_bitsILi8EEENSW_INS5_IJNSA_ILi8EEESG_EEENS5_IJSG_SB_EEEEEEEvNS4_8identityES13_S1D_vS1E_EENS_8epilogue10collective18CollectiveEpilogueINS1G_23Sm100TmaWarpSpecializedILi4ELi2ELi64ELb0ELb0EEEJSH_NS5_IJNSW_ISE_SB_EENSW_ISG_SB_EEEEESI_SJ_SI_SJ_NS1G_6fusion15FusionCallbacksIS1K_NS1O_17LinCombPerRowBiasISI_fSI_SI_fLi16ELNS_15FloatRoundStyleE2EEESH_S1N_JEEENS4_5SM1004TMEM4LOAD26SM100_TMEM_LOAD_32dp32b64xES13_S1D_NS4_39AutoVectorizingCopyWithAssumedAlignmentILi128EEENS4_14SM90_TMA_STOREES1D_S1Z_S1Z_EEEvvEEEEvNT_6ParamsE)
        .other          _ZN7cutlass13device_kernelINS_4gemm6kernel13GemmUniversalIN4cute5tupleIJiiiiEEENS1_10collective13CollectiveMmaINS1_35MainloopSm100TmaUmmaWarpSpecializedILi7ELi2ELi2ENS5_IJNS4_1CILi1EEESB_SB_EEEEENS5_IJNSA_ILi128EEENSA_ILi256EEENSA_ILi64EEEEEENS_12float_e4m3_tENS5_IJlSB_lEEESI_SJ_NS4_8TiledMMAINS4_8MMA_AtomIJNS4_10MMA_TraitsINS4_19SM100_MMA_F8F6F4_SSEJSI_SI_fSE_SF_NS4_17integral_constantINS4_4UMMA5MajorELSQ_0EEESR_NSO_INSP_7ScaleInELSS_0EEEST_EEEEEENS4_6LayoutISC_NS5_IJNSA_ILi0EEESX_SX_EEEEENS5_IJNS4_10UnderscoreES10_S10_EEEEENS4_13SM90_TMA_LOADENS4_14ComposedLayoutINS4_7SwizzleILi2ELi4ELi3EEENS4_18smem_ptr_flag_bitsILi8EEENSW_INS5_IJNSA_ILi8EEESG_EEENS5_IJSG_SB_EEEEEEEvNS4_8identityES13_S1D_vS1E_EENS_8epilogue10collective18CollectiveEpilogueINS1G_23Sm100TmaWarpSpecializedILi4ELi2ELi64ELb0ELb0EEEJSH_NS5_IJNSW_ISE_SB_EENSW_ISG_SB_EEEEESI_SJ_SI_SJ_NS1G_6fusion15FusionCallbacksIS1K_NS1O_17LinCombPerRowBiasISI_fSI_SI_fLi16ELNS_15FloatRoundStyleE2EEESH_S1N_JEEENS4_5SM1004TMEM4LOAD26SM100_TMEM_LOAD_32dp32b64xES13_S1D_NS4_39AutoVectorizingCopyWithAssumedAlignmentILi128EEENS4_14SM90_TMA_STOREES1D_S1Z_S1Z_EEEvvEEEEvNT_6ParamsE,@"STO_CUDA_ENTRY STV_DEFAULT"
_ZN7cutlass13device_kernelINS_4gemm6kernel13GemmUniversalIN4cute5tupleIJiiiiEEENS1_10collective13CollectiveMmaINS1_35MainloopSm100TmaUmmaWarpSpecializedILi7ELi2ELi2ENS5_IJNS4_1CILi1EEESB_SB_EEEEENS5_IJNSA_ILi128EEENSA_ILi256EEENSA_ILi64EEEEEENS_12float_e4m3_tENS5_IJlSB_lEEESI_SJ_NS4_8TiledMMAINS4_8MMA_AtomIJNS4_10MMA_TraitsINS4_19SM100_MMA_F8F6F4_SSEJSI_SI_fSE_SF_NS4_17integral_constantINS4_4UMMA5MajorELSQ_0EEESR_NSO_INSP_7ScaleInELSS_0EEEST_EEEEEENS4_6LayoutISC_NS5_IJNSA_ILi0EEESX_SX_EEEEENS5_IJNS4_10UnderscoreES10_S10_EEEEENS4_13SM90_TMA_LOADENS4_14ComposedLayoutINS4_7SwizzleILi2ELi4ELi3EEENS4_18smem_ptr_flag_bitsILi8EEENSW_INS5_IJNSA_ILi8EEESG_EEENS5_IJSG_SB_EEEEEEEvNS4_8identityES13_S1D_vS1E_EENS_8epilogue10collective18CollectiveEpilogueINS1G_23Sm100TmaWarpSpecializedILi4ELi2ELi64ELb0ELb0EEEJSH_NS5_IJNSW_ISE_SB_EENSW_ISG_SB_EEEEESI_SJ_SI_SJ_NS1G_6fusion15FusionCallbacksIS1K_NS1O_17LinCombPerRowBiasISI_fSI_SI_fLi16ELNS_15FloatRoundStyleE2EEESH_S1N_JEEENS4_5SM1004TMEM4LOAD26SM100_TMEM_LOAD_32dp32b64xES13_S1D_NS4_39AutoVectorizingCopyWithAssumedAlignmentILi128EEENS4_14SM90_TMA_STOREES1D_S1Z_S1Z_EEEvvEEEEvNT_6ParamsE:
[----:B------:R-:W1:Y:S01]  /*0000*/  LDC R1, c[0x0][0x37c] ;  /* 0x0000df00ff017b82 */ /* 0x000e620000000800 */
[----:B------:R-:W2:Y:S01]  /*0010*/  S2R R187, SR_TID.X ;  /* 0x0000000000bb7919 */ /* 0x000ea20000002100 */
[----:B------:R-:W3:Y:S01]  /*0020*/  LDCU.64 UR6, c[0x0][0x890] ;  /* 0x00011200ff0677ac */ /* 0x000ee20008000a00 */
[----:B------:R-:W-:Y:S01]  /*0030*/  PRMT R170, RZ, 0x7610, R170 ;  /* 0x00007610ffaa7816 */ /* 0x000fe200000000aa */
[----:B------:R-:W4:Y:S01]  /*0040*/  LDCU.64 UR46, c[0x0][0x358] ;  /* 0x00006b00ff2e77ac */ /* 0x000f220008000a00 */
[----:B------:R-:W-:Y:S02]  /*0050*/  ELECT P5, URZ, PT ;  /* 0x0000000000ff782f */ /* 0x000fe400038a0000 */
[----:B---3--:R-:W-:-:S04]  /*0060*/  ISETP.NE.U32.AND P0, PT, RZ, UR6, PT ;  /* 0x00000006ff007c0c */ /* 0x008fc8000bf05070 */
[----:B------:R-:W-:Y:S02]  /*0070*/  ISETP.NE.AND.EX P1, PT, RZ, UR7, PT, P0 ;  /* 0x00000007ff007c0c */ /* 0x000fe4000bf25300 */
[----:B--2---:R-:W-:-:S05]  /*0080*/  SHF.R.U32.HI R172, RZ, 0x5, R187 ;  /* 0x00000005ffac7819 */ /* 0x004fca00000116bb */
[----:B------:R-:W2:Y:S02]  /*0090*/  SHFL.IDX PT, R0, R172, RZ, 0x1f ;  /* 0x00001fffac007589 */ /* 0x000ea400000e0000 */
[----:B--2---:R-:W-:-:S04]  /*00a0*/  R2UR UR8, R0 ;  /* 0x00000000000872ca */ /* 0x004fc800000e0000 */
[----:B-1--4-:R-:W-:Y:S05]  /*00b0*/  @P1 BRA `(.L_x_0) ;  /* 0x00000000002c1947 */ /* 0x012fea0003800000 */
[----:B------:R-:W1:Y:S02]  /*00c0*/  LDCU.64 UR4, c[0x0][0x888] ;  /* 0x00011100ff0477ac */ /* 0x000e640008000a00 */
[----:B-1----:R-:W-:-:S04]  /*00d0*/  UISETP.NE.U32.AND UP0, UPT, UR4, URZ, UPT ;  /* 0x000000ff0400728c */ /* 0x002fc8000bf05070 */
[----:B------:R-:W-:-:S09]  /*00e0*/  UISETP.NE.AND.EX UP0, UPT, UR5, URZ, UPT, UP0 ;  /* 0x000000ff0500728c */ /* 0x000fd2000bf05300 */
[----:B------:R-:W-:Y:S05]  /*00f0*/  BRA.U !UP0, `(.L_x_1) ;  /* 0x0000000108107547 */ /* 0x000fea000b800000 */
[----:B------:R-:W1:Y:S02]  /*0100*/  LDC.64 R2, c[0x0][0x888] ;  /* 0x00022200ff027b82 */ /* 0x000e640000000a00 */
[----:B-1----:R1:W5:Y:S01]  /*0110*/  LDG.E R79, desc[UR46][R2.64] ;  /* 0x0000002e024f7981 */ /* 0x002362000c1e1900 */
[----:B------:R-:W-:Y:S01]  /*0120*/  HFMA2 R170, -RZ, RZ, 0, 5.9604644775390625e-08 ;  /* 0x00000001ffaa7431 */ /* 0x000fe200000001ff */
[----:B------:R-:W-:Y:S05]  /*0130*/  BRA `(.L_x_0) ;  /* 0x00000000000c7947 */ /* 0x000fea0003800000 */
.L_x_1:
[----:B------:R-:W1:Y:S01]  /*0140*/  LDCU UR4, c[0x0][0x880] ;  /* 0x00011000ff0477ac */ /* 0x000e620008000800 */
[----:B------:R-:W-:Y:S01]  /*0150*/  HFMA2 R170, -RZ, RZ, 0, 5.9604644775390625e-08 ;  /* 0x00000001ffaa7431 */ /* 0x000fe200000001ff */
[----:B-1----:R-:W-:-:S07]  /*0160*/  MOV R79, UR4 ;  /* 0x00000004004f7c02 */ /* 0x002fce0008000f00 */
.L_x_0:
[----:B------:R-:W2:Y:S02]  /*0170*/  LDCU.64 UR4, c[0x0][0x8b0] ;  /* 0x00011600ff0477ac */ /* 0x000ea40008000a00 */
[----:B--2---:R-:W-:-:S04]  /*0180*/  UISETP.NE.U32.AND UP0, UPT, UR4, URZ, UPT ;  /* 0x000000ff0400728c */ /* 0x004fc8000bf05070 */
[----:B------:R-:W-:-:S09]  /*0190*/  UISETP.NE.AND.EX UP0, UPT, UR5, URZ, UPT, UP0 ;  /* 0x000000ff0500728c */ /* 0x000fd2000bf05300 */
[----:B------:R-:W-:Y:S05]  /*01a0*/  BRA.U UP0, `(.L_x_2) ;  /* 0x0000000100247547 */ /* 0x000fea000b800000 */
[----:B------:R-:W2:Y:S02]  /*01b0*/  LDCU.64 UR4, c[0x0][0x8a8] ;  /* 0x00011500ff0477ac */ /* 0x000ea40008000a00 */
[----:B--2---:R-:W-:-:S04]  /*01c0*/  UISETP.NE.U32.AND UP0, UPT, UR4, URZ, UPT ;  /* 0x000000ff0400728c */ /* 0x004fc8000bf05070 */
[----:B------:R-:W-:-:S09]  /*01d0*/  UISETP.NE.AND.EX UP0, UPT, UR5, URZ, UPT, UP0 ;  /* 0x000000ff0500728c */ /* 0x000fd2000bf05300 */
[----:B------:R-:W-:Y:S05]  /*01e0*/  BRA.U !UP0, `(.L_x_3) ;  /* 0x00000001080c7547 */ /* 0x000fea000b800000 */
[----:B-1----:R-:W1:Y:S02]  /*01f0*/  LDC.64 R2, c[0x0][0x8a8] ;  /* 0x00022a00ff027b82 */ /* 0x002e640000000a00 */
[----:B-1----:R2:W5:Y:S01]  /*0200*/  LDG.E R77, desc[UR46][R2.64] ;  /* 0x0000002e024d7981 */ /* 0x002562000c1e1900 */
[----:B------:R-:W-:Y:S05]  /*0210*/  BRA `(.L_x_2) ;  /* 0x0000000000087947 */ /* 0x000fea0003800000 */
.L_x_3:
[----:B------:R-:W2:Y:S02]  /*0220*/  LDCU UR4, c[0x0][0x8a0] ;  /* 0x00011400ff0477ac */ /* 0x000ea40008000800 */
[----:B--2---:R-:W-:Y:S02]  /*0230*/  MOV R77, UR4 ;  /* 0x00000004004d7c02 */ /* 0x004fe40008000f00 */
.L_x_2:
[----:B------:R-:W-:Y:S01]  /*0240*/  IMAD.U32 R0, RZ, RZ, UR8 ;  /* 0x00000008ff007e24 */ /* 0x000fe2000f8e00ff */
[----:B------:R-:W-:Y:S04]  /*0250*/  BSSY.RECONVERGENT B0, `(.L_x_4) ;  /* 0x000000c000007945 */ /* 0x000fe80003800200 */
[C---:B------:R-:W-:Y:S02]  /*0260*/  ISETP.NE.OR P2, PT, R0.reuse, 0x1, !P5 ;  /* 0x000000010000780c */ /* 0x040fe40006f45670 */
[----:B------:R-:W-:-:S11]  /*0270*/  ISETP.NE.OR P1, PT, R0, 0x3, !P5 ;  /* 0x000000030000780c */ /* 0x000fd60006f25670 */
[----:B------:R-:W-:Y:S05]  /*0280*/  @P2 BRA `(.L_x_5) ;  /* 0x0000000000202947 */ /* 0x000fea0003800000 */
[----:B------:R-:W3:Y:S02]  /*0290*/  LDCU.64 UR4, c[0x0][0x348] ;  /* 0x00006900ff0477ac */ /* 0x000ee40008000a00 */
[----:B---3--:R-:W-:Y:S02]  /*02a0*/  UIADD3 UR10, UP1, UPT, UR4, 0x80, URZ ;  /* 0x00000080040a7890 */ /* 0x008fe4000ff3e0ff */
[----:B------:R-:W-:Y:S02]  /*02b0*/  UIADD3 UR4, UP0, UPT, UR4, 0x180, URZ ;  /* 0x0000018004047890 */ /* 0x000fe4000ff1e0ff */
[----:B------:R-:W-:Y:S02]  /*02c0*/  UIADD3.X UR11, UPT, UPT, URZ, UR5, URZ, UP1, !UPT ;  /* 0x00000005ff0b7290 */ /* 0x000fe40008ffe4ff */
[----:B------:R-:W-:-:S07]  /*02d0*/  UIADD3.X UR5, UPT, UPT, URZ, UR5, URZ, UP0, !UPT ;  /* 0x00000005ff057290 */ /* 0x000fce00087fe4ff */
[----:B------:R3:W-:Y:S02]  /*02e0*/  UTMACCTL.PF [UR10] ;  /* 0x000000000a0079b9 */ /* 0x0007e40008040000 */
[----:B------:R3:W-:Y:S02]  /*02f0*/  UTMACCTL.PF [UR4] ;  /* 0x00000000040079b9 */ /* 0x0007e40008040000 */
[----:B---3--:R-:W-:Y:S01]  /*0300*/  NOP ;  /* 0x0000000000007918 */ /* 0x008fe20000000000 */
.L_x_5:
[----:B------:R-:W-:Y:S05]  /*0310*/  BSYNC.RECONVERGENT B0 ;  /* 0x0000000000007941 */ /* 0x000fea0003800200 */
.L_x_4:
[----:B------:R-:W-:Y:S04]  /*0320*/  BSSY.RECONVERGENT B0, `(.L_x_6) ;  /* 0x000000a000007945 */ /* 0x000fe80003800200 */
        /* <DEDUP_REMOVED lines=9> */
.L_x_7:
[----:B------:R-:W-:Y:S05]  /*03c0*/  BSYNC.RECONVERGENT B0 ;  /* 0x0000000000007941 */ /* 0x000fea0003800200 */
.L_x_6:
[----:B------:R-:W3:Y:S01]  /*03d0*/  LDCU.64 UR4, c[0x0][0x888] ;  /* 0x00011100ff0477ac */ /* 0x000ee20008000a00 */
[----:B------:R-:W-:Y:S01]  /*03e0*/  ISETP.NE.AND.EX P0, PT, RZ, UR7, PT, P0 ;  /* 0x00000007ff007c0c */ /* 0x000fe2000bf05300 */
[----:B------:R-:W-:Y:S02]  /*03f0*/  UPLOP3.LUT UP1, UPT, UPT, UPT, UPT, 0x80, 0x8 ;  /* 0x000000000008789c */ /* 0x000fe40003f2f070 */
[----:B---3--:R-:W-:-:S04]  /*0400*/  UISETP.NE.U32.AND UP3, UPT, UR4, URZ, UPT ;  /* 0x000000ff0400728c */ /* 0x008fc8000bf65070 */
[----:B------:R-:W-:-:S06]  /*0410*/  UISETP.NE.AND.EX UP3, UPT, UR5, URZ, UPT, UP3 ;  /* 0x000000ff0500728c */ /* 0x000fcc000bf65330 */
[----:B------:R-:W-:-:S13]  /*0420*/  PLOP3.LUT P1, PT, PT, PT, UP3, 0x80, 0x8 ;  /* 0x000000000008781c */ /* 0x000fda0003f2f038 */
[----:B------:R-:W-:Y:S05]  /*0430*/  @P1 BRA P0, `(.L_x_8) ;  /* 0x0000000000201947 */ /* 0x000fea0000000000 */
[----:B------:R-:W-:Y:S01]  /*0440*/  UISETP.NE.U32.AND UP1, UPT, UR6, URZ, UPT ;  /* 0x000000ff0600728c */ /* 0x000fe2000bf25070 */
[----:B-----5:R-:W-:Y:S01]  /*0450*/  FSETP.NEU.AND P0, PT, R79, RZ, PT ;  /* 0x000000ff4f00720b */ /* 0x020fe20003f0d000 */
[----:B------:R-:W-:Y:S02]  /*0460*/  USEL UR4, URZ, 0xffffffff, UP3 ;  /* 0xffffffffff047887 */ /* 0x000fe40009800000 */
[----:B------:R-:W-:-:S10]  /*0470*/  UISETP.NE.AND.EX UP1, UPT, UR7, URZ, UPT, UP1 ;  /* 0x000000ff0700728c */ /* 0x000fd4000bf25310 */
[----:B------:R-:W-:Y:S01]  /*0480*/  VOTEU.ANY UP0, P0 ;  /* 0x0000000000ff7886 */ /* 0x000fe20000000100 */
[----:B------:R-:W-:-:S04]  /*0490*/  @!UP1 USEL UR4, URZ, 0xffffffff, UP0 ;  /* 0xffffffffff049887 */ /* 0x000fc80008000000 */
[----:B------:R-:W-:-:S04]  /*04a0*/  ULOP3.LUT UR4, UR4, 0x1, URZ, 0xc0, !UPT ;  /* 0x0000000104047892 */ /* 0x000fc8000f8ec0ff */
[----:B------:R-:W-:-:S11]  /*04b0*/  UISETP.NE.U32.AND UP1, UPT, UR4, 0x1, UPT ;  /* 0x000000010400788c */ /* 0x000fd6000bf25070 */
.L_x_8:
[----:B-12---:R-:W1:Y:S01]  /*04c0*/  SHFL.IDX PT, R2, R172, RZ, 0x1f ;  /* 0x00001fffac027589 */ /* 0x006e6200000e0000 */
[----:B------:R-:W-:-:S04]  /*04d0*/  UISETP.NE.AND UP0, UPT, UR8, 0x2, UPT ;  /* 0x000000020800788c */ /* 0x000fc8000bf05270 */
[----:B------:R-:W-:Y:S01]  /*04e0*/  USEL UR13, URZ, 0x1, UP0 ;  /* 0x00000001ff0d7887 */ /* 0x000fe20008000000 */
[----:B-1----:R-:W-:-:S13]  /*04f0*/  ISETP.NE.AND P0, PT, R2, RZ, PT ;  /* 0x000000ff0200720c */ /* 0x002fda0003f05270 */
[----:B------:R-:W-:Y:S05]  /*0500*/  @P0 BRA `(.L_x_9) ;  /* 0x0000000000600947 */ /* 0x000fea0003800000 */
[----:B------:R-:W1:Y:S01]  /*0510*/  S2UR UR5, SR_CgaCtaId ;  /* 0x00000000000579c3 */ /* 0x000e620000008800 */
[----:B------:R-:W-:Y:S01]  /*0520*/  UMOV UR6, 0x400 ;  /* 0x0000040000067882 */ /* 0x000fe20000000000 */
[----:B------:R-:W-:Y:S01]  /*0530*/  UMOV UR4, 0x1 ;  /* 0x0000000100047882 */ /* 0x000fe20000000000 */
[----:B------:R-:W-:Y:S01]  /*0540*/  ELECT P0, URZ, PT ;  /* 0x0000000000ff782f */ /* 0x000fe20003800000 */
[----:B-1----:R-:W-:Y:S02]  /*0550*/  ULEA UR5, UR5, UR6, 0x18 ;  /* 0x0000000605057291 */ /* 0x002fe4000f8ec0ff */
[----:B------:R-:W-:-:S04]  /*0560*/  UIADD3 UR6, UPT, UPT, -UR4, 0x100000, URZ ;  /* 0x0010000004067890 */ /* 0x000fc8000fffe1ff */
[----:B------:R-:W-:Y:S02]  /*0570*/  USHF.L.U32 UR7, UR6, 0xb, URZ ;  /* 0x0000000b06077899 */ /* 0x000fe400080006ff */
[----:B------:R-:W-:Y:S01]  /*0580*/  USHF.L.U32 UR6, UR6, 0x1, URZ ;  /* 0x0000000106067899 */ /* 0x000fe200080006ff */
[----:B------:R-:W1:Y:S11]  /*0590*/  FENCE.VIEW.ASYNC.S ;  /* 0x00000000000073c6 */ /* 0x000e760000000000 */
[----:B-1----:R1:W2:Y:S01]  /*05a0*/  SYNCS.EXCH.64 URZ, [UR5], UR6 ;  /* 0x0000000605ff75b2 */ /* 0x0022a20008000100 */
[----:B------:R1:W3:Y:S01]  /*05b0*/  SYNCS.EXCH.64 URZ, [UR5+0x38], UR6 ;  /* 0x0000380605ff75b2 */ /* 0x0002e20008000100 */
[----:B------:R1:W4:Y:S01]  /*05c0*/  SYNCS.EXCH.64 URZ, [UR5+0x8], UR6 ;  /* 0x0000080605ff75b2 */ /* 0x0003220008000100 */
[----:B------:R1:W1:Y:S01]  /*05d0*/  SYNCS.EXCH.64 URZ, [UR5+0x40], UR6 ;  /* 0x0000400605ff75b2 */ /* 0x0002620008000100 */
        /* <DEDUP_REMOVED lines=10> */
[----:B------:R-:W-:Y:S01]  /*0680*/  NOP ;  /* 0x0000000000007918 */ /* 0x000fe20000000000 */
.L_x_9:
[----:B------:R-:W2:Y:S01]  /*0690*/  SHFL.IDX PT, R2, R172, RZ, 0x1f ;  /* 0x00001fffac027589 */ /* 0x000ea200000e0000 */
[----:B------:R-:W-:Y:S01]  /*06a0*/  NOP ;  /* 0x0000000000007918 */ /* 0x000fe20000000000 */
[----:B--2---:R-:W-:-:S13]  /*06b0*/  ISETP.NE.AND P0, PT, R2, 0x1, PT ;  /* 0x000000010200780c */ /* 0x004fda0003f05270 */
[----:B------:R-:W-:Y:S05]  /*06c0*/  @P0 BRA `(.L_x_10) ;  /* 0x0000000000580947 */ /* 0x000fea0003800000 */
[----:B-1----:R-:W1:Y:S01]  /*06d0*/  S2UR UR6, SR_CgaCtaId ;  /* 0x00000000000679c3 */ /* 0x002e620000008800 */
[----:B------:R-:W-:Y:S01]  /*06e0*/  UMOV UR7, 0x400 ;  /* 0x0000040000077882 */ /* 0x000fe20000000000 */
[----:B------:R-:W-:Y:S01]  /*06f0*/  UMOV UR5, 0x20 ;  /* 0x0000002000057882 */ /* 0x000fe20000000000 */
[----:B------:R-:W-:Y:S01]  /*0700*/  UMOV UR4, 0x80 ;  /* 0x0000008000047882 */ /* 0x000fe20000000000 */
[----:B------:R-:W-:-:S04]  /*0710*/  UIADD3 UR10, UPT, UPT, -UR5, 0x100000, URZ ;  /* 0x00100000050a7890 */ /* 0x000fc8000fffe1ff */
[----:B------:R-:W-:Y:S02]  /*0720*/  USHF.L.U32 UR11, UR10, 0xb, URZ ;  /* 0x0000000b0a0b7899 */ /* 0x000fe400080006ff */
[----:B------:R-:W-:Y:S02]  /*0730*/  USHF.L.U32 UR10, UR10, 0x1, URZ ;  /* 0x000000010a0a7899 */ /* 0x000fe400080006ff */
[----:B------:R-:W-:-:S04]  /*0740*/  UIADD3 UR4, UPT, UPT, -UR4, 0x100000, URZ ;  /* 0x0010000004047890 */ /* 0x000fc8000fffe1ff */
[----:B------:R-:W-:Y:S02]  /*0750*/  USHF.L.U32 UR5, UR4, 0xb, URZ ;  /* 0x0000000b04057899 */ /* 0x000fe400080006ff */
[----:B------:R-:W-:Y:S01]  /*0760*/  USHF.L.U32 UR4, UR4, 0x1, URZ ;  /* 0x0000000104047899 */ /* 0x000fe200080006ff */
[----:B------:R-:W-:Y:S01]  /*0770*/  ELECT P0, URZ, PT ;  /* 0x0000000000ff782f */ /* 0x000fe20003800000 */
[----:B-1----:R-:W-:Y:S01]  /*0780*/  ULEA UR6, UR6, UR7, 0x18 ;  /* 0x0000000706067291 */ /* 0x002fe2000f8ec0ff */
[----:B------:R-:W1:Y:S11]  /*0790*/  FENCE.VIEW.ASYNC.S ;  /* 0x00000000000073c6 */ /* 0x000e760000000000 */
[----:B-1----:R2:W1:Y:S01]  /*07a0*/  SYNCS.EXCH.64 URZ, [UR6+0x70], UR10 ;  /* 0x0000700a06ff75b2 */ /* 0x0024620008000100 */
[----:B------:R2:W1:Y:S01]  /*07b0*/  SYNCS.EXCH.64 URZ, [UR6+0x90], UR4 ;  /* 0x0000900406ff75b2 */ /* 0x0004620008000100 */
[----:B------:R2:W1:Y:S01]  /*07c0*/  SYNCS.EXCH.64 URZ, [UR6+0x78], UR10 ;  /* 0x0000780a06ff75b2 */ /* 0x0004620008000100 */
[----:B------:R2:W1:Y:S01]  /*07d0*/  SYNCS.EXCH.64 URZ, [UR6+0x98], UR4 ;  /* 0x0000980406ff75b2 */ /* 0x0004620008000100 */
[----:B------:R2:W1:Y:S01]  /*07e0*/  SYNCS.EXCH.64 URZ, [UR6+0x80], UR10 ;  /* 0x0000800a06ff75b2 */ /* 0x0004620008000100 */
[----:B------:R2:W1:Y:S01]  /*07f0*/  SYNCS.EXCH.64 URZ, [UR6+0xa0], UR4 ;  /* 0x0000a00406ff75b2 */ /* 0x0004620008000100 */
[----:B------:R2:W1:Y:S01]  /*0800*/  SYNCS.EXCH.64 URZ, [UR6+0x88], UR10 ;  /* 0x0000880a06ff75b2 */ /* 0x0004620008000100 */
[----:B------:R2:W1:Y:S02]  /*0810*/  SYNCS.EXCH.64 URZ, [UR6+0xa8], UR4 ;  /* 0x0000a80406ff75b2 */ /* 0x0004640008000100 */
[----:B--2---:R-:W-:Y:S01]  /*0820*/  NOP ;  /* 0x0000000000007918 */ /* 0x004fe20000000000 */
.L_x_10:
[----:B------:R-:W2:Y:S01]  /*0830*/  SHFL.IDX PT, R2, R172, RZ, 0x1f ;  /* 0x00001fffac027589 */ /* 0x000ea200000e0000 */
[----:B------:R-:W-:Y:S01]  /*0840*/  NOP ;  /* 0x0000000000007918 */ /* 0x000fe20000000000 */
[----:B--2---:R-:W-:-:S13]  /*0850*/  ISETP.NE.AND P0, PT, R2, 0x3, PT ;  /* 0x000000030200780c */ /* 0x004fda0003f05270 */
[----:B------:R-:W-:Y:S05]  /*0860*/  @P0 BRA `(.L_x_11) ;  /* 0x0000000000300947 */ /* 0x000fea0003800000 */
[----:B-1----:R-:W1:Y:S01]  /*0870*/  S2UR UR5, SR_CgaCtaId ;  /* 0x00000000000579c3 */ /* 0x002e620000008800 */
        /* <DEDUP_REMOVED lines=8> */
[----:B-1----:R2:W1:Y:S01]  /*0900*/  SYNCS.EXCH.64 URZ, [UR5+0xb0], UR6 ;  /* 0x0000b00605ff75b2 */ /* 0x0024620008000100 */
[----:B------:R2:W1:Y:S02]  /*0910*/  SYNCS.EXCH.64 URZ, [UR5+0xb8], UR6 ;  /* 0x0000b80605ff75b2 */ /* 0x0004640008000100 */
[----:B--2---:R-:W-:Y:S01]  /*0920*/  NOP ;  /* 0x0000000000007918 */ /* 0x004fe20000000000 */
.L_x_11:
[----:B------:R-:W2:Y:S01]  /*0930*/  SHFL.IDX PT, R2, R172, RZ, 0x1f ;  /* 0x00001fffac027589 */ /* 0x000ea200000e0000 */
[----:B------:R-:W-:Y:S01]  /*0940*/  NOP ;  /* 0x0000000000007918 */ /* 0x000fe20000000000 */
[----:B--2---:R-:W-:-:S13]  /*0950*/  ISETP.NE.AND P0, PT, R2, 0x4, PT ;  /* 0x000000040200780c */ /* 0x004fda0003f05270 */
[----:B------:R-:W-:Y:S05]  /*0960*/  @P0 BRA `(.L_x_12) ;  /* 0x00000000004c0947 */ /* 0x000fea0003800000 */
[----:B-1----:R-:W1:Y:S01]  /*0970*/  S2UR UR5, SR_CgaCtaId ;  /* 0x00000000000579c3 */ /* 0x002e620000008800 */
[----:B------:R-:W-:Y:S01]  /*0980*/  UMOV UR7, 0x100 ;  /* 0x0000010000077882 */ /* 0x000fe20000000000 */
[----:B------:R-:W-:Y:S01]  /*0990*/  UMOV UR6, 0x400 ;  /* 0x0000040000067882 */ /* 0x000fe20000000000 */
[----:B------:R-:W-:Y:S01]  /*09a0*/  USEL UR7, UR7, 0xe0, UP1 ;  /* 0x000000e007077887 */ /* 0x000fe20008800000 */
[----:B------:R-:W-:Y:S01]  /*09b0*/  UMOV UR4, 0x1 ;  /* 0x0000000100047882 */ /* 0x000fe20000000000 */
[----:B------:R-:W-:Y:S01]  /*09c0*/  ELECT P0, URZ, PT ;  /* 0x0000000000ff782f */ /* 0x000fe20003800000 */
[----:B------:R-:W-:-:S04]  /*09d0*/  UIADD3 UR10, UPT, UPT, -UR4, 0x100000, URZ ;  /* 0x00100000040a7890 */ /* 0x000fc8000fffe1ff */
[----:B------:R-:W-:Y:S02]  /*09e0*/  USHF.L.U32 UR11, UR10, 0xb, URZ ;  /* 0x0000000b0a0b7899 */ /* 0x000fe400080006ff */
[----:B------:R-:W-:Y:S02]  /*09f0*/  USHF.L.U32 UR10, UR10, 0x1, URZ ;  /* 0x000000010a0a7899 */ /* 0x000fe400080006ff */
[----:B-1----:R-:W-:Y:S02]  /*0a00*/  ULEA UR5, UR5, UR6, 0x18 ;  /* 0x0000000605057291 */ /* 0x002fe4000f8ec0ff */
[----:B------:R-:W-:-:S04]  /*0a10*/  UIADD3 UR6, UPT, UPT, -UR7, 0x100000, URZ ;  /* 0x0010000007067890 */ /* 0x000fc8000fffe1ff */
[----:B------:R-:W-:Y:S02]  /*0a20*/  USHF.L.U32 UR7, UR6, 0xb, URZ ;  /* 0x0000000b06077899 */ /* 0x000fe400080006ff */
[----:B------:R-:W-:Y:S01]  /*0a30*/  USHF.L.U32 UR6, UR6, 0x1, URZ ;  /* 0x0000000106067899 */ /* 0x000fe200080006ff */
[----:B------:R-:W1:Y:S03]  /*0a40*/  FENCE.VIEW.ASYNC.S ;  /* 0x00000000000073c6 */ /* 0x000e660000000000 */
[----:B-1----:R2:W1:Y:S08]  /*0a50*/  SYNCS.EXCH.64 URZ, [UR5+0xc0], UR10 ;  /* 0x0000c00a05ff75b2 */ /* 0x0024700008000100 */
[----:B------:R2:W1:Y:S01]  /*0a60*/  SYNCS.EXCH.64 URZ, [UR5+0xd0], UR6 ;  /* 0x0000d00605ff75b2 */ /* 0x0004620008000100 */
[----:B------:R2:W1:Y:S01]  /*0a70*/  SYNCS.EXCH.64 URZ, [UR5+0xc8], UR10 ;  /* 0x0000c80a05ff75b2 */ /* 0x0004620008000100 */
[----:B------:R2:W1:Y:S02]  /*0a80*/  SYNCS.EXCH.64 URZ, [UR5+0xd8], UR6 ;  /* 0x0000d80605ff75b2 */ /* 0x0004640008000100 */
[----:B--2---:R-:W-:Y:S01]  /*0a90*/  NOP ;  /* 0x0000000000007918 */ /* 0x004fe20000000000 */
.L_x_12:
        /* <DEDUP_REMOVED lines=20> */
[----:B------:R2:W1:Y:S02]  /*0be0*/  SYNCS.EXCH.64 URZ, [UR6+0xf8], UR4 ;  /* 0x0000f80406ff75b2 */ /* 0x0004640008000100 */
[----:B--2---:R-:W-:Y:S01]  /*0bf0*/  NOP ;  /* 0x0000000000007918 */ /* 0x004fe20000000000 */
.L_x_13:
        /* <DEDUP_REMOVED lines=14> */
[----:B------:R2:W1:Y:S01]  /*0ce0*/  SYNCS.EXCH.64 URZ, [UR5+0x110], UR6 ;  /* 0x0001100605ff75b2 */ /* 0x0004620008000100 */
[----:B------:R2:W1:Y:S01]  /*0cf0*/  SYNCS.EXCH.64 URZ, [UR5+0x108], UR6 ;  /* 0x0001080605ff75b2 */ /* 0x0004620008000100 */
[----:B------:R2:W1:Y:S02]  /*0d00*/  SYNCS.EXCH.64 URZ, [UR5+0x118], UR6 ;  /* 0x0001180605ff75b2 */ /* 0x0004640008000100 */
[----:B--2---:R-:W-:Y:S01]  /*0d10*/  NOP ;  /* 0x0000000000007918 */ /* 0x004fe20000000000 */
.L_x_14:
[----:B-1----:R-:W1:Y:S01]  /*0d20*/  S2UR UR5, SR_CTAID.X ;  /* 0x00000000000579c3 */ /* 0x002e620000002500 */
[----:B------:R-:W-:-:S05]  /*0d30*/  CS2R.32 R169, SR_CgaSize ;  /* 0x0000000000a97805 */ /* 0x000fca0000008a00 */
[----:B------:R-:W-:-:S05]  /*0d40*/  IMAD R169, R169, -0xa0, RZ ;  /* 0xffffff60a9a97824 */ /* 0x000fca00078e02ff */
[----:B------:R-:W-:-:S14]  /*0d50*/  R2UR UR7, R169 ;  /* 0x00000000a90772ca */ /* 0x000fdc00000e0000 */
[----:B------:R-:W2:Y:S01]  /*0d60*/  LDCU UR7, c[0x0][UR7+0x2b0] ;  /* 0x00005600070777ac */ /* 0x000ea20008000800 */
[----:B------:R-:W-:Y:S01]  /*0d70*/  NOP ;  /* 0x0000000000007918 */ /* 0x000fe20000000000 */
[----:B------:R-:W-:-:S05]  /*0d80*/  CS2R.32 R169, SR_CgaSize ;  /* 0x0000000000a97805 */ /* 0x000fca0000008a00 */
[----:B------:R-:W-:-:S05]  /*0d90*/  IMAD R169, R169, -0xa0, RZ ;  /* 0xffffff60a9a97824 */ /* 0x000fca00078e02ff */
[----:B------:R-:W-:-:S14]  /*0da0*/  R2UR UR6, R169 ;  /* 0x00000000a90672ca */ /* 0x000fdc00000e0000 */
[----:B------:R-:W3:Y:S01]  /*0db0*/  LDCU UR6, c[0x0][UR6+0x2b4] ;  /* 0x00005680060677ac */ /* 0x000ee20008000800 */
[----:B------:R-:W4:Y:S08]  /*0dc0*/  S2UR UR4, SR_CTAID.Y ;  /* 0x00000000000479c3 */ /* 0x000f300000002600 */
[----:B------:R-:W3:Y:S01]  /*0dd0*/  LDC R10, c[0x0][0xb24] ;  /* 0x0002c900ff0a7b82 */ /* 0x000ee20000000800 */
[----:B-1----:R-:W-:-:S02]  /*0de0*/  I2FP.F32.U32 R169, UR5 ;  /* 0x0000000500a97c45 */ /* 0x002fc40008201000 */
[----:B------:R-:W-:-:S05]  /*0df0*/  CS2R.32 R3, SR_CgaSize ;  /* 0x0000000000037805 */ /* 0x000fca0000008a00 */
[----:B------:R-:W-:-:S06]  /*0e00*/  IMAD R3, R3, -0xa0, RZ ;  /* 0xffffff6003037824 */ /* 0x000fcc00078e02ff */
[----:B------:R-:W1:Y:S01]  /*0e10*/  LDC R3, c[0x0][R3+0x2a0] ;  /* 0x0000a80003037b82 */ /* 0x000e620000000800 */
[----:B------:R-:W-:Y:S01]  /*0e20*/  MOV R15, UR5 ;  /* 0x00000005000f7c02 */ /* 0x000fe20008000f00 */
[----:B--2---:R-:W-:Y:S01]  /*0e30*/  FMUL R169, R169, UR7 ;  /* 0x00000007a9a97c20 */ /* 0x004fe20008400000 */
[----:B----4-:R-:W-:Y:S02]  /*0e40*/  I2FP.F32.U32 R168, UR4 ;  /* 0x0000000400a87c45 */ /* 0x010fe40008201000 */
[----:B------:R-:W-:-:S05]  /*0e50*/  CS2R.32 R2, SR_CgaSize ;  /* 0x0000000000027805 */ /* 0x000fca0000008a00 */
[----:B------:R-:W-:-:S06]  /*0e60*/  IMAD R2, R2, -0xa0, RZ ;  /* 0xffffff6002027824 */ /* 0x000fcc00078e02ff */
[----:B------:R-:W2:Y:S01]  /*0e70*/  LDC R2, c[0x0][R2+0x2a4] ;  /* 0x0000a90002027b82 */ /* 0x000ea20000000800 */
[----:B------:R-:W-:Y:S01]  /*0e80*/  MOV R14, UR4 ;  /* 0x00000004000e7c02 */ /* 0x000fe20008000f00 */
[----:B------:R-:W4:Y:S01]  /*0e90*/  F2I.U32.TRUNC.NTZ R169, R169 ;  /* 0x000000a900a97305 */ /* 0x000f22000020f000 */
[----:B---3--:R-:W-:-:S05]  /*0ea0*/  FMUL R168, R168, UR6 ;  /* 0x00000006a8a87c20 */ /* 0x008fca0008400000 */
[----:B------:R-:W-:Y:S01]  /*0eb0*/  BAR.SYNC.DEFER_BLOCKING 0x0 ;  /* 0x0000000000007b1d */ /* 0x000fe20000010000 */
[----:B------:R-:W-:-:S05]  /*0ec0*/  ISETP.GE.AND P0, PT, R10, 0x1, PT ;  /* 0x000000010a00780c */ /* 0x000fca0003f06270 */
[----:B------:R-:W3:Y:S02]  /*0ed0*/  F2I.U32.TRUNC.NTZ R168, R168 ;  /* 0x000000a800a87305 */ /* 0x000ee4000020f000 */
[----:B------:R-:W2:Y:S01]  /*0ee0*/  S2UR UR36, SR_CTAID.Z ;  /* 0x00000000002479c3 */ /* 0x000ea20000002700 */
[----:B----4-:R-:W-:-:S05]  /*0ef0*/  IADD3 R169, PT, PT, -R169, RZ, RZ ;  /* 0x000000ffa9a97210 */ /* 0x010fca0007ffe1ff */
[----:B-1----:R-:W-:Y:S01]  /*0f00*/  IMAD R169, R3, R169, UR5 ;  /* 0x0000000503a97e24 */ /* 0x002fe2000f8e02a9 */
[----:B---3--:R-:W-:-:S05]  /*0f10*/  IADD3 R168, PT, PT, -R168, RZ, RZ ;  /* 0x000000ffa8a87210 */ /* 0x008fca0007ffe1ff */
[----:B--2---:R-:W-:Y:S01]  /*0f20*/  IMAD R168, R2, R168, UR4 ;  /* 0x0000000402a87e24 */ /* 0x004fe2000f8e02a8 */
[----:B------:R-:W-:Y:S06]  /*0f30*/  @!P0 BRA `(.L_x_15) ;  /* 0x0000000000b88947 */ /* 0x000fec0003800000 */
[----:B------:R-:W1:Y:S01]  /*0f40*/  LDC.64 R4, c[0x0][0xb18] ;  /* 0x0002c600ff047b82 */ /* 0x000e620000000a00 */
[----:B------:R-:W-:-:S07]  /*0f50*/  ISETP.NE.AND P0, PT, R10, 0x1, PT ;  /* 0x000000010a00780c */ /* 0x000fce0003f05270 */
[----:B------:R-:W2:Y:S08]  /*0f60*/  LDC R9, c[0x0][0xb0c] ;  /* 0x0002c300ff097b82 */ /* 0x000eb00000000800 */
[----:B------:R-:W3:Y:S08]  /*0f70*/  LDC R12, c[0x0][0x370] ;  /* 0x0000dc00ff0c7b82 */ /* 0x000ef00000000800 */
[----:B------:R-:W4:Y:S01]  /*0f80*/  LDC R11, c[0x0][0x374] ;  /* 0x0000dd00ff0b7b82 */ /* 0x000f220000000800 */
[----:B-1----:R-:W-:-:S07]  /*0f90*/  ISETP.NE.AND P1, PT, R4, 0x1, PT ;  /* 0x000000010400780c */ /* 0x002fce0003f25270 */
[----:B------:R-:W3:Y:S01]  /*0fa0*/  LDC.64 R6, c[0x0][0xb10] ;  /* 0x0002c400ff067b82 */ /* 0x000ee20000000a00 */
[----:B--2---:R-:W-:-:S07]  /*0fb0*/  ISETP.NE.AND P2, PT, R9, 0x1, PT ;  /* 0x000000010900780c */ /* 0x004fce0003f45270 */
[----:B------:R-:W1:Y:S08]  /*0fc0*/  LDC R8, c[0x0][0xb20] ;  /* 0x0002c800ff087b82 */ /* 0x000e700000000800 */
[----:B------:R-:W2:Y:S01]  /*0fd0*/  LDC.64 R2, c[0x0][0xb28] ;  /* 0x0002ca00ff027b82 */ /* 0x000ea20000000a00 */
[----:B----4-:R-:W-:-:S04]  /*0fe0*/  IMAD.HI.U32 R13, R11, R5, RZ ;  /* 0x000000050b0d7227 */ /* 0x010fc800078e00ff */
[----:B------:R-:W-:-:S04]  /*0ff0*/  IMAD.HI.U32 R5, R14, R5, RZ ;  /* 0x000000050e057227 */ /* 0x000fc800078e00ff */
[----:B---3--:R-:W-:-:S05]  /*1000*/  IMAD.HI.U32 R16, R12, R6, RZ ;  /* 0x000000060c107227 */ /* 0x008fca00078e00ff */
[-C--:B------:R-:W-:Y:S01]  /*1010*/  @P2 SHF.R.U32.HI R12, RZ, R7.reuse, R16 ;  /* 0x00000007ff0c2219 */ /* 0x080fe20000011610 */
[----:B------:R-:W-:Y:S01]  /*1020*/  IMAD.HI.U32 R16, R15, R6, RZ ;  /* 0x000000060f107227 */ /* 0x000fe200078e00ff */
[-C--:B-1----:R-:W-:Y:S02]  /*1030*/  @P1 SHF.R.U32.HI R11, RZ, R8.reuse, R13 ;  /* 0x00000008ff0b1219 */ /* 0x082fe4000001160d */
[----:B------:R-:W-:Y:S02]  /*1040*/  SHF.R.U32.HI R5, RZ, R8, R5 ;  /* 0x00000008ff057219 */ /* 0x000fe40000011605 */
[----:B------:R-:W-:Y:S02]  /*1050*/  SHF.R.U32.HI R16, RZ, R7, R16 ;  /* 0x00000007ff107219 */ /* 0x000fe40000011610 */
[----:B------:R-:W-:Y:S01]  /*1060*/  SEL R5, R14, R5, !P1 ;  /* 0x000000050e057207 */ /* 0x000fe20004800000 */
[----:B--2---:R-:W-:Y:S01]  /*1070*/  IMAD.HI.U32 R13, R11, R2, RZ ;  /* 0x000000020b0d7227 */ /* 0x004fe200078e00ff */
[----:B------:R-:W-:-:S03]  /*1080*/  SEL R16, R15, R16, !P2 ;  /* 0x000000100f107207 */ /* 0x000fc60005000000 */
[----:B------:R-:W-:Y:S01]  /*1090*/  IMAD.HI.U32 R6, R12, R2, RZ ;  /* 0x000000020c067227 */ /* 0x000fe200078e00ff */
[----:B------:R-:W-:-:S04]  /*10a0*/  @P0 SHF.R.U32.HI R11, RZ, R3, R13 ;  /* 0x00000003ff0b0219 */ /* 0x000fc8000001160d */
[----:B------:R-:W-:Y:S01]  /*10b0*/  @P0 SHF.R.U32.HI R12, RZ, R3, R6 ;  /* 0x00000003ff0c0219 */ /* 0x000fe20000011606 */
[----:B------:R-:W-:-:S04]  /*10c0*/  IMAD R11, R11, R10, RZ ;  /* 0x0000000a0b0b7224 */ /* 0x000fc800078e02ff */
[----:B------:R-:W-:Y:S01]  /*10d0*/  IMAD R6, R12, R10, RZ ;  /* 0x0000000a0c067224 */ /* 0x000fe200078e02ff */
[----:B------:R-:W-:-:S04]  /*10e0*/  ISETP.GE.AND P1, PT, R5, R11, PT ;  /* 0x0000000b0500720c */ /* 0x000fc80003f26270 */
[----:B------:R-:W-:Y:S01]  /*10f0*/  ISETP.GE.OR P1, PT, R16, R6, P1 ;  /* 0x000000061000720c */ /* 0x000fe20000f26670 */
[----:B------:R-:W-:-:S05]  /*1100*/  IMAD.HI.U32 R6, R5, R2, RZ ;  /* 0x0000000205067227 */ /* 0x000fca00078e00ff */
[----:B------:R-:W-:-:S04]  /*1110*/  SHF.R.U32.HI R6, RZ, R3, R6 ;  /* 0x00000003ff067219 */ /* 0x000fc80000011606 */
[----:B------:R-:W-:-:S03]  /*1120*/  SEL R6, R5, R6, !P0 ;  /* 0x0000000605067207 */ /* 0x000fc60004000000 */
[----:B------:R-:W-:Y:S01]  /*1130*/  @!P1 IMAD.HI.U32 R7, R16, R2, RZ ;  /* 0x0000000210079227 */ /* 0x000fe200078e00ff */
[----:B------:R-:W-:-:S04]  /*1140*/  IADD3 R2, PT, PT, -R6, RZ, RZ ;  /* 0x000000ff06027210 */ /* 0x000fc80007ffe1ff */
[----:B------:R-:W-:Y:S01]  /*1150*/  @!P1 SHF.R.U32.HI R3, RZ, R3, R7 ;  /* 0x00000003ff039219 */ /* 0x000fe20000011607 */
[----:B------:R-:W-:Y:S01]  /*1160*/  IMAD R2, R10, R2, R5 ;  /* 0x000000020a027224 */ /* 0x000fe200078e0205 */
[----:B------:R-:W-:Y:S02]  /*1170*/  IADD3 R7, PT, PT, -R5, RZ, RZ ;  /* 0x000000ff05077210 */ /* 0x000fe40007ffe1ff */
[----:B------:R-:W-:-:S03]  /*1180*/  @!P1 SEL R3, R16, R3, !P0 ;  /* 0x0000000310039207 */ /* 0x000fc60004000000 */
[----:B------:R-:W-:Y:S02]  /*1190*/  IMAD R7, R4, R7, R14 ;  /* 0x0000000704077224 */ /* 0x000fe400078e020e */
[--C-:B------:R-:W-:Y:S02]  /*11a0*/  @!P1 IMAD.IADD R6, R6, 0x1, -R3.reuse ;  /* 0x0000000106069824 */ /* 0x100fe400078e0a03 */
[----:B------:R-:W-:Y:S01]  /*11b0*/  @!P1 IMAD R3, R2, R12, R3 ;  /* 0x0000000c02039224 */ /* 0x000fe200078e0203 */
[----:B------:R-:W-:Y:S01]  /*11c0*/  IADD3 R2, PT, PT, -R16, RZ, RZ ;  /* 0x000000ff10027210 */ /* 0x000fe20007ffe1ff */
[----:B------:R-:W-:Y:S02]  /*11d0*/  @!P1 IMAD R5, R6, R10, R16 ;  /* 0x0000000a06059224 */ /* 0x000fe400078e0210 */
[----:B------:R-:W-:Y:S02]  /*11e0*/  @!P1 IMAD.MOV.U32 R16, RZ, RZ, R3 ;  /* 0x000000ffff109224 */ /* 0x000fe400078e0003 */
[----:B------:R-:W-:-:S02]  /*11f0*/  IMAD R2, R9, R2, R15 ;  /* 0x0000000209027224 */ /* 0x000fc400078e020f */
[----:B------:R-:W-:Y:S02]  /*1200*/  IMAD R14, R5, R4, R7 ;  /* 0x00000004050e7224 */ /* 0x000fe400078e0207 */
[----:B------:R-:W-:Y:S02]  /*1210*/  IMAD R15, R16, R9, R2 ;  /* 0x00000009100f7224 */ /* 0x000fe400078e0202 */
.L_x_15:
[----:B------:R-:W1:Y:S01]  /*1220*/  LDCU UR4, c[0x0][0xb30] ;  /* 0x00016600ff0477ac */ /* 0x000e620008000800 */
[----:B------:R-:W2:Y:S08]  /*1230*/  S2UR UR37, SR_CgaCtaId ;  /* 0x00000000002579c3 */ /* 0x000eb00000008800 */
[----:B------:R-:W3:Y:S01]  /*1240*/  LDC R72, c[0x0][0xb24] ;  /* 0x0002c900ff487b82 */ /* 0x000ee20000000800 */
[----:B-1----:R-:W-:-:S09]  /*1250*/  UISETP.NE.AND UP0, UPT, UR4, 0x1, UPT ;  /* 0x000000010400788c */ /* 0x002fd2000bf05270 */
[----:B--2---:R-:W-:Y:S05]  /*1260*/  BRA.U UP0, `(.L_x_16) ;  /* 0x0000000100407547 */ /* 0x004fea000b800000 */
[----:B------:R-:W1:Y:S08]  /*1270*/  LDC.64 R4, c[0x0][0xb10] ;  /* 0x0002c400ff047b82 */ /* 0x000e700000000a00 */
[----:B------:R-:W2:Y:S08]  /*1280*/  LDC.64 R2, c[0x0][0xb18] ;  /* 0x0002c600ff027b82 */ /* 0x000eb00000000a00 */
[----:B------:R-:W4:Y:S08]  /*1290*/  LDC R6, c[0x0][0xb20] ;  /* 0x0002c800ff067b82 */ /* 0x000f300000000800 */
[----:B------:R-:W3:Y:S01]  /*12a0*/  LDC R7, c[0x0][0xb0c] ;  /* 0x0002c300ff077b82 */ /* 0x000ee20000000800 */
[----:B-1----:R-:W-:-:S05]  /*12b0*/  IMAD.HI.U32 R4, R15, R4, RZ ;  /* 0x000000040f047227 */ /* 0x002fca00078e00ff */
[----:B------:R-:W-:Y:S01]  /*12c0*/  SHF.R.U32.HI R4, RZ, R5, R4 ;  /* 0x00000005ff047219 */ /* 0x000fe20000011604 */
[----:B--2---:R-:W-:Y:S01]  /*12d0*/  IMAD.HI.U32 R3, R14, R3, RZ ;  /* 0x000000030e037227 */ /* 0x004fe200078e00ff */
[----:B------:R-:W-:-:S04]  /*12e0*/  ISETP.NE.AND P0, PT, R2, 0x1, PT ;  /* 0x000000010200780c */ /* 0x000fc80003f05270 */
[----:B----4-:R-:W-:-:S04]  /*12f0*/  SHF.R.U32.HI R3, RZ, R6, R3 ;  /* 0x00000006ff037219 */ /* 0x010fc80000011603 */
[----:B------:R-:W-:Y:S02]  /*1300*/  SEL R3, R14, R3, !P0 ;  /* 0x000000030e037207 */ /* 0x000fe40004000000 */
[----:B---3--:R-:W-:-:S04]  /*1310*/  ISETP.NE.AND P1, PT, R7, 0x1, PT ;  /* 0x000000010700780c */ /* 0x008fc80003f25270 */
[----:B------:R-:W-:-:S05]  /*1320*/  SEL R4, R15, R4, !P1 ;  /* 0x000000040f047207 */ /* 0x000fca0004800000 */
[----:B------:R-:W-:Y:S02]  /*1330*/  IMAD.IADD R5, R3, 0x1, -R4 ;  /* 0x0000000103057824 */ /* 0x000fe400078e0a04 */
[----:B------:R-:W-:Y:S02]  /*1340*/  IMAD.IADD R3, R4, 0x1, -R3 ;  /* 0x0000000104037824 */ /* 0x000fe400078e0a03 */
[----:B------:R-:W-:Y:S02]  /*1350*/  IMAD R15, R5, R7, R15 ;  /* 0x00000007050f7224 */ /* 0x000fe400078e020f */
[----:B------:R-:W-:-:S07]  /*1360*/  IMAD R14, R3, R2, R14 ;  /* 0x00000002030e7224 */ /* 0x000fce00078e020e */
.L_x_16:
[----:B------:R-:W-:Y:S01]  /*1370*/  BAR.SYNC.DEFER_BLOCKING 0x0 ;  /* 0x0000000000007b1d */ /* 0x000fe20000010000 */
[----:B------:R-:W-:Y:S01]  /*1380*/  UISETP.NE.AND UP0, UPT, UR8, 0x2, UPT ;  /* 0x000000020800788c */ /* 0x000fe2000bf05270 */
[----:B------:R-:W-:Y:S02]  /*1390*/  ISETP.NE.OR P5, PT, R0, 0x2, !P5 ;  /* 0x000000020000780c */ /* 0x000fe40006fa5670 */
[----:B------:R-:W-:-:S06]  /*13a0*/  LOP3.LUT R2, R187, 0x1f, RZ, 0xc0, !PT ;  /* 0x0000001fbb027812 */ /* 0x000fcc00078ec0ff */
[----:B------:R-:W-:Y:S05]  /*13b0*/  BRA.U UP0, `(.L_x_17) ;  /* 0x0000001100c87547 */ /* 0x000fea000b800000 */
[----:B------:R-:W1:Y:S01]  /*13c0*/  LDCU UR13, c[0x0][0x38c] ;  /* 0x00007180ff0d77ac */ /* 0x000e620008000800 */
[----:B------:R-:W2:Y:S01]  /*13d0*/  LDC R8, c[0x0][0x370] ;  /* 0x0000dc00ff087b82 */ /* 0x000ea20000000800 */
[----:B------:R-:W-:Y:S01]  /*13e0*/  PLOP3.LUT P1, PT, PT, PT, UP1, 0x80, 0x8 ;  /* 0x000000000008781c */ /* 0x000fe20003f2f018 */
[----:B------:R-:W-:Y:S01]  /*13f0*/  IMAD.MOV.U32 R17, RZ, RZ, 0x1 ;  /* 0x00000001ff117424 */ /* 0x000fe200078e00ff */
[----:B------:R-:W-:Y:S01]  /*1400*/  ISETP.EQ.OR P4, PT, R2, RZ, P5 ;  /* 0x000000ff0200720c */ /* 0x000fe20002f82670 */
[----:B------:R-:W-:Y:S01]  /*1410*/  IMAD.MOV.U32 R16, RZ, RZ, RZ ;  /* 0x000000ffff107224 */ /* 0x000fe200078e00ff */
[----:B------:R-:W-:Y:S02]  /*1420*/  PLOP3.LUT P1, PT, P1, PT, PT, 0x8, 0x80 ;  /* 0x000000000080781c */ /* 0x000fe40000f2e170 */
[----:B------:R-:W-:Y:S01]  /*1430*/  CS2R R12, SRZ ;  /* 0x00000000000c7805 */ /* 0x000fe2000001ff00 */
[----:B------:R-:W-:Y:S01]  /*1440*/  IMAD.MOV.U32 R11, RZ, RZ, 0x1 ;  /* 0x00000001ff0b7424 */ /* 0x000fe200078e00ff */
[----:B------:R-:W4:Y:S01]  /*1450*/  LDC R0, c[0x0][0x374] ;  /* 0x0000dd00ff007b82 */ /* 0x000f220000000800 */
[----:B------:R-:W2:Y:S01]  /*1460*/  LDCU.64 UR22, c[0x0][0x348] ;  /* 0x00006900ff1677ac */ /* 0x000ea20008000a00 */
[----:B------:R-:W-:Y:S01]  /*1470*/  UMOV UR6, URZ ;  /* 0x000000ff00067c82 */ /* 0x000fe20008000000 */
[----:B-1----:R-:W-:-:S04]  /*1480*/  UIADD3 UR5, UPT, UPT, UR13, 0x3f, URZ ;  /* 0x0000003f0d057890 */ /* 0x002fc8000fffe0ff */
[----:B------:R-:W-:-:S04]  /*1490*/  USHF.R.S32.HI UR4, URZ, 0x1f, UR5 ;  /* 0x0000001fff047899 */ /* 0x000fc80008011405 */
[----:B------:R-:W-:-:S04]  /*14a0*/  ULEA.HI UR4, UR4, UR5, URZ, 0x6 ;  /* 0x0000000504047291 */ /* 0x000fc8000f8f30ff */
[----:B------:R-:W-:Y:S02]  /*14b0*/  USHF.R.S32.HI UR15, URZ, 0x6, UR4 ;  /* 0x00000006ff0f7899 */ /* 0x000fe40008011404 */
[----:B------:R-:W-:Y:S02]  /*14c0*/  UIADD3 UR4, UPT, UPT, UR13, -0x1, URZ ;  /* 0xffffffff0d047890 */ /* 0x000fe4000fffe0ff */
[----:B------:R-:W-:Y:S02]  /*14d0*/  UISETP.LT.U32.AND UP0, UPT, UR15, 0x7, UPT ;  /* 0x000000070f00788c */ /* 0x000fe4000bf01070 */
[----:B------:R-:W-:Y:S02]  /*14e0*/  UISETP.GE.U32.AND UP2, UPT, UR4, -0x7f, UPT ;  /* 0xffffff810400788c */ /* 0x000fe4000bf46070 */
[----:B------:R-:W-:Y:S02]  /*14f0*/  USEL UR14, UR15, 0x7, UP0 ;  /* 0x000000070f0e7887 */ /* 0x000fe40008000000 */
[----:B------:R-:W-:-:S02]  /*1500*/  UIADD3 UR13, UPT, UPT, UR13, 0x7e, URZ ;  /* 0x0000007e0d0d7890 */ /* 0x000fc4000fffe0ff */
[----:B------:R-:W-:Y:S02]  /*1510*/  UIADD3 UR5, UPT, UPT, UR14, -0x1, URZ ;  /* 0xffffffff0e057890 */ /* 0x000fe4000fffe0ff */
[----:B------:R-:W-:-:S03]  /*1520*/  UIADD3 UR7, UPT, UPT, UR15, -UR14, URZ ;  /* 0x8000000e0f077290 */ /* 0x000fc6000fffe0ff */
[----:B------:R-:W-:-:S04]  /*1530*/  @UP2 UIADD3 UR5, UPT, UPT, UR14, URZ, URZ ;  /* 0x000000ff0e052290 */ /* 0x000fc8000fffe0ff */
[----:B--2---:R-:W-:-:S12]  /*1540*/  UIADD3 UR5, UPT, UPT, UR5, 0x1, URZ ;  /* 0x0000000105057890 */ /* 0x004fd8000fffe0ff */
.L_x_35:
[----:B------:R-:W-:Y:S01]  /*1550*/  UISETP.NE.AND UP0, UPT, UR37, URZ, UPT ;  /* 0x000000ff2500728c */ /* 0x000fe2000bf05270 */
[----:B------:R-:W1:Y:S08]  /*1560*/  S2UR UR37, SR_CgaCtaId ;  /* 0x00000000002579c3 */ /* 0x000e700000008800 */
[----:B------:R-:W-:Y:S05]  /*1570*/  BRA.U UP0, `(.L_x_18) ;  /* 0x0000000100347547 */ /* 0x000fea000b800000 */
[----:B------:R-:W2:Y:S01]  /*1580*/  S2R R2, SR_CgaCtaId ;  /* 0x0000000000027919 */ /* 0x000ea20000008800 */
[----:B------:R-:W-:-:S04]  /*1590*/  MOV R3, 0x400 ;  /* 0x0000040000037802 */ /* 0x000fc80000000f00 */
[----:B--2---:R-:W-:Y:S02]  /*15a0*/  LEA R2, R2, R3, 0x18 ;  /* 0x0000000302027211 */ /* 0x004fe400078ec0ff */
[----:B------:R-:W-:-:S03]  /*15b0*/  SHF.L.U32 R3, R11, 0x1f, RZ ;  /* 0x0000001f0b037819 */ /* 0x000fc600000006ff */
[----:B------:R-:W-:-:S04]  /*15c0*/  IMAD R2, R12, 0x8, R2 ;  /* 0x000000080c027824 */ /* 0x000fc800078e0202 */
[----:B------:R-:W2:Y:S02]  /*15d0*/  SYNCS.PHASECHK.TRANS64.TRYWAIT P0, [R2+URZ+0x110], R3 ;  /* 0x00011003020075a7 */ /* 0x000ea400080011ff */
[----:B--2---:R-:W-:Y:S05]  /*15e0*/  @!P0 BRA `(.L_x_19) ;  /* 0x0000009c00288947 */ /* 0x004fea0003800000 */
.L_x_130:
[----:B------:R-:W-:Y:S01]  /*15f0*/  VIADD R12, R12, 0x1 ;  /* 0x000000010c0c7836 */ /* 0x000fe20000000000 */
[----:B------:R2:W-:Y:S04]  /*1600*/  SYNCS.ARRIVE.TRANS64.A1T0 RZ, [R2+URZ+0x100], RZ ;  /* 0x000100ff02ff79a7 */ /* 0x0005e800081000ff */
[----:B------:R-:W-:-:S04]  /*1610*/  ISETP.NE.AND P0, PT, R12, 0x2, PT ;  /* 0x000000020c00780c */ /* 0x000fc80003f05270 */
[----:B------:R-:W-:Y:S02]  /*1620*/  SEL R12, R12, RZ, P0 ;  /* 0x000000ff0c0c7207 */ /* 0x000fe40000000000 */
[----:B--2---:R-:W-:-:S04]  /*1630*/  SEL R2, RZ, 0x1, P0 ;  /* 0x00000001ff027807 */ /* 0x004fc80000000000 */
[----:B------:R-:W-:-:S07]  /*1640*/  LOP3.LUT R11, R11, R2, RZ, 0x3c, !PT ;  /* 0x000000020b0b7212 */ /* 0x000fce00078e3cff */
.L_x_18:
[----:B------:R-:W-:Y:S01]  /*1650*/  UMOV UR4, 0x400 ;  /* 0x0000040000047882 */ /* 0x000fe20000000000 */
[----:B------:R-:W-:Y:S01]  /*1660*/  SHF.L.U32 R2, R17, 0x1f, RZ ;  /* 0x0000001f11027819 */ /* 0x000fe200000006ff */
[----:B-1----:R-:W-:Y:S01]  /*1670*/  ULEA UR4, UR37, UR4, 0x18 ;  /* 0x0000000425047291 */ /* 0x002fe2000f8ec0ff */
[----:B------:R-:W-:Y:S01]  /*1680*/  R2UR UR35, R15 ;  /* 0x000000000f2372ca */ /* 0x000fe200000e0000 */
[----:B------:R-:W-:Y:S01]  /*1690*/  UISETP.GE.U32.AND UP0, UPT, UR13, 0x7f, UPT ;  /* 0x0000007f0d00788c */ /* 0x000fe2000bf06070 */
[----:B------:R-:W-:Y:S01]  /*16a0*/  R2UR UR11, R14 ;  /* 0x000000000e0b72ca */ /* 0x000fe200000e0000 */
[----:B------:R-:W-:Y:S01]  /*16b0*/  ULEA UR8, UR6, UR4, 0x3 ;  /* 0x0000000406087291 */ /* 0x000fe2000f8e18ff */
[----:B------:R-:W-:-:S08]  /*16c0*/  UMOV UR24, URZ ;  /* 0x000000ff00187c82 */ /* 0x000fd00008000000 */
[----:B------:R1:W2:Y:S01]  /*16d0*/  SYNCS.PHASECHK.TRANS64.TRYWAIT P0, [UR8+0x38], R2 ;  /* 0x00003802ff0075a7 */ /* 0x0002a20008001108 */
[----:B------:R-:W-:Y:S02]  /*16e0*/  USHF.L.U32 UR35, UR35, 0x7, URZ ;  /* 0x0000000723237899 */ /* 0x000fe400080006ff */
[----:B------:R-:W-:Y:S01]  /*16f0*/  USHF.L.U32 UR11, UR11, 0x8, URZ ;  /* 0x000000080b0b7899 */ /* 0x000fe200080006ff */
[----:B------:R-:W-:Y:S11]  /*1700*/  BRA.U !UP0, `(.L_x_20) ;  /* 0x0000000108a87547 */ /* 0x000ff6000b800000 */
[----:B------:R-:W-:Y:S01]  /*1710*/  UMOV UR16, URZ ;  /* 0x000000ff00107c82 */ /* 0x000fe20008000000 */
[----:B------:R-:W-:-:S05]  /*1720*/  UMOV UR17, UR6 ;  /* 0x0000000600117c82 */ /* 0x000fca0008000000 */
.L_x_25:
[----:B-1----:R-:W-:Y:S01]  /*1730*/  ULEA UR33, UR17, UR4, 0x3 ;  /* 0x0000000411217291 */ /* 0x002fe2000f8e18ff */
[----:B--2---:R-:W-:Y:S01]  /*1740*/  @!P5 MOV R3, 0x6000 ;  /* 0x000060000003d802 */ /* 0x004fe20000000f00 */
[----:B--2---:R-:W-:Y:S10]  /*1750*/  @P0 BRA `(.L_x_21) ;  /* 0x00000000000c0947 */ /* 0x004ff40003800000 */
[----:B------:R-:W-:-:S04]  /*1760*/  SHF.L.U32 R4, R17, 0x1f, RZ ;  /* 0x0000001f11047819 */ /* 0x000fc800000006ff */
[----:B------:R-:W2:Y:S02]  /*1770*/  SYNCS.PHASECHK.TRANS64.TRYWAIT P0, [UR33+0x38], R4 ;  /* 0x00003804ff0075a7 */ /* 0x000ea40008001121 */
[----:B--2---:R-:W-:Y:S05]  /*1780*/  @!P0 BRA `(.L_x_22) ;  /* 0x0000009800d48947 */ /* 0x004fea0003800000 */
.L_x_21:
[----:B------:R2:W-:Y:S01]  /*1790*/  @!P5 SYNCS.ARRIVE.TRANS64 RZ, [UR33], R3 ;  /* 0x00000003ffffd9a7 */ /* 0x0005e20008000021 */
[----:B------:R-:W-:Y:S04]  /*17a0*/  BSSY.RECONVERGENT B0, `(.L_x_23) ;  /* 0x0000003000007945 */ /* 0x000fe80003800200 */
[----:B------:R-:W-:Y:S05]  /*17b0*/  @P4 BRA `(.L_x_24) ;  /* 0x0000000000044947 */ /* 0x000fea0003800000 */
[----:B------:R-:W-:Y:S05]  /*17c0*/  BPT.TRAP 0x1 ;  /* 0x000000040000795c */ /* 0x000fea0000300000 */
.L_x_24:
[----:B------:R-:W-:Y:S05]  /*17d0*/  BSYNC.RECONVERGENT B0 ;  /* 0x0000000000007941 */ /* 0x000fea0003800200 */
.L_x_23:
[----:B------:R-:W-:Y:S02]  /*17e0*/  UIADD3 UR6, UPT, UPT, UR17, 0x1, URZ ;  /* 0x0000000111067890 */ /* 0x000fe4000fffe0ff */
[----:B------:R-:W-:Y:S02]  /*17f0*/  ULEA UR32, UR17, UR4, 0xd ;  /* 0x0000000411207291 */ /* 0x000fe4000f8e68ff */
[----:B------:R-:W-:Y:S02]  /*1800*/  UISETP.NE.AND UP0, UPT, UR6, 0x7, UPT ;  /* 0x000000070600788c */ /* 0x000fe4000bf05270 */
[----:B------:R-:W-:Y:S02]  /*1810*/  UIADD3 UR26, UP1, UPT, UR22, 0x80, URZ ;  /* 0x00000080161a7890 */ /* 0x000fe4000ff3e0ff */
[----:B------:R-:W-:Y:S02]  /*1820*/  USEL UR9, URZ, 0x1, UP0 ;  /* 0x00000001ff097887 */ /* 0x000fe40008000000 */
[----:B------:R-:W-:-:S02]  /*1830*/  USEL UR6, UR6, URZ, UP0 ;  /* 0x000000ff06067287 */ /* 0x000fc40008000000 */
[----:B------:R-:W-:Y:S02]  /*1840*/  UIADD3 UR20, UP0, UPT, UR22, 0x180, URZ ;  /* 0x0000018016147890 */ /* 0x000fe4000ff1e0ff */
[----:B------:R-:W-:Y:S01]  /*1850*/  ULEA UR8, UR6, UR4, 0x3 ;  /* 0x0000000406087291 */ /* 0x000fe2000f8e18ff */
[----:B------:R-:W-:Y:S01]  /*1860*/  LOP3.LUT R17, R17, UR9, RZ, 0x3c, !PT ;  /* 0x0000000911117c12 */ /* 0x000fe2000f8e3cff */
[----:B------:R-:W-:Y:S02]  /*1870*/  USHF.L.U32 UR34, UR16, 0x6, URZ ;  /* 0x0000000610227899 */ /* 0x000fe400080006ff */
[----:B------:R-:W-:Y:S01]  /*1880*/  UIADD3.X UR27, UPT, UPT, URZ, UR23, URZ, UP1, !UPT ;  /* 0x00000017ff1b7290 */ /* 0x000fe20008ffe4ff */
[----:B-1----:R-:W-:Y:S01]  /*1890*/  SHF.L.U32 R2, R17, 0x1f, RZ ;  /* 0x0000001f11027819 */ /* 0x002fe200000006ff */
[----:B------:R-:W-:Y:S02]  /*18a0*/  UIADD3 UR32, UPT, UPT, UR32, 0xc400, URZ ;  /* 0x0000c40020207890 */ /* 0x000fe4000fffe0ff */
[----:B------:R-:W-:Y:S01]  /*18b0*/  UIADD3.X UR21, UPT, UPT, URZ, UR23, URZ, UP0, !UPT ;  /* 0x00000017ff157290 */ /* 0x000fe200087fe4ff */
[----:B------:R1:W1:Y:S01]  /*18c0*/  SYNCS.PHASECHK.TRANS64.TRYWAIT P0, [UR8+0x38], R2 ;  /* 0x00003802ff0075a7 */ /* 0x0002620008001108 */
[----:B------:R-:W-:Y:S01]  /*18d0*/  ULEA UR8, UR17, UR4, 0xe ;  /* 0x0000000411087291 */ /* 0x000fe2000f8e70ff */
[----:B------:R-:W-:Y:S01]  /*18e0*/  UMOV UR18, 0x0 ;  /* 0x0000000000127882 */ /* 0x000fe20000000000 */
[----:B------:R-:W-:-:S02]  /*18f0*/  UMOV UR19, 0x10000000 ;  /* 0x1000000000137882 */ /* 0x000fc40000000000 */
[----:B------:R-:W-:Y:S01]  /*1900*/  UIADD3 UR8, UPT, UPT, UR8, 0x1a400, URZ ;  /* 0x0001a40008087890 */ /* 0x000fe2000fffe0ff */
[----:B------:R1:W-:Y:S01]  /*1910*/  UTMALDG.3D [UR32], [UR26], desc[UR18] ;  /* 0x000012201a0075b4 */ /* 0x0003e20008011000 */
[----:B------:R-:W-:Y:S01]  /*1920*/  UMOV UR12, UR36 ;  /* 0x00000024000c7c82 */ /* 0x000fe20008000000 */
[----:B------:R-:W-:Y:S01]  /*1930*/  UMOV UR9, UR33 ;  /* 0x0000002100097c82 */ /* 0x000fe20008000000 */
[----:B------:R-:W-:Y:S01]  /*1940*/  UMOV UR10, UR34 ;  /* 0x00000022000a7c82 */ /* 0x000fe20008000000 */
[----:B------:R-:W-:Y:S01]  /*1950*/  UIADD3 UR16, UPT, UPT, UR16, 0x1, URZ ;  /* 0x0000000110107890 */ /* 0x000fe2000fffe0ff */
[----:B------:R-:W-:Y:S01]  /*1960*/  UMOV UR24, UR5 ;  /* 0x0000000500187c82 */ /* 0x000fe20008000000 */
[----:B------:R-:W-:Y:S02]  /*1970*/  UMOV UR17, UR6 ;  /* 0x0000000600117c82 */ /* 0x000fe40008000000 */
[----:B------:R1:W-:Y:S01]  /*1980*/  UTMALDG.3D [UR8], [UR20], desc[UR18] ;  /* 0x00001208140075b4 */ /* 0x0003e20008011000 */
[----:B------:R-:W-:-:S09]  /*1990*/  UISETP.NE.AND UP0, UPT, UR16, UR5, UPT ;  /* 0x000000051000728c */ /* 0x000fd2000bf05270 */
[----:B------:R-:W-:Y:S05]  /*19a0*/  BRA.U UP0, `(.L_x_25) ;  /* 0xfffffffd00607547 */ /* 0x000fea000b83ffff */
.L_x_20:
[----:B-1----:R-:W-:Y:S01]  /*19b0*/  ULEA UR8, UR6, UR4, 0x3 ;  /* 0x0000000406087291 */ /* 0x002fe2000f8e18ff */
[----:B------:R-:W-:Y:S01]  /*19c0*/  SHF.L.U32 R2, R17, 0x1f, RZ ;  /* 0x0000001f11027819 */ /* 0x000fe200000006ff */
[----:B------:R-:W-:Y:S01]  /*19d0*/  @!P1 SYNCS.ARRIVE.TRANS64.A1T0 RZ, [UR4+0xb8], RZ ;  /* 0x0000b8ffffff99a7 */ /* 0x000fe20008100004 */
[----:B------:R-:W-:-:S06]  /*19e0*/  UISETP.GT.AND UP0, UPT, UR15, UR14, UPT ;  /* 0x0000000e0f00728c */ /* 0x000fcc000bf04270 */
[----:B--2---:R1:W2:Y:S03]  /*19f0*/  SYNCS.PHASECHK.TRANS64.TRYWAIT P0, [UR8+0x38], R2 ;  /* 0x00003802ff0075a7 */ /* 0x0042a60008001108 */
[----:B------:R-:W-:Y:S05]  /*1a00*/  BRA.U !UP0, `(.L_x_26) ;  /* 0x0000000108ac7547 */ /* 0x000fea000b800000 */
[----:B------:R-:W-:Y:S01]  /*1a10*/  UIADD3 UR21, UPT, UPT, UR7, UR24, URZ ;  /* 0x0000001807157290 */ /* 0x000fe2000fffe0ff */
[----:B------:R-:W-:-:S11]  /*1a20*/  UMOV UR25, UR6 ;  /* 0x0000000600197c82 */ /* 0x000fd60008000000 */
.L_x_31:
[----:B-1----:R-:W-:Y:S01]  /*1a30*/  ULEA UR17, UR25, UR4, 0x3 ;  /* 0x0000000419117291 */ /* 0x002fe2000f8e18ff */
[----:B--2---:R-:W-:Y:S01]  /*1a40*/  @!P5 MOV R3, 0x6000 ;  /* 0x000060000003d802 */ /* 0x004fe20000000f00 */
[----:B--2---:R-:W-:Y:S10]  /*1a50*/  @P0 BRA `(.L_x_27) ;  /* 0x00000000000c0947 */ /* 0x004ff40003800000 */
[----:B------:R-:W-:-:S04]  /*1a60*/  SHF.L.U32 R4, R17, 0x1f, RZ ;  /* 0x0000001f11047819 */ /* 0x000fc800000006ff */
[----:B------:R-:W2:Y:S02]  /*1a70*/  SYNCS.PHASECHK.TRANS64.TRYWAIT P0, [UR17+0x38], R4 ;  /* 0x00003804ff0075a7 */ /* 0x000ea40008001111 */
[----:B--2---:R-:W-:Y:S05]  /*1a80*/  @!P0 BRA `(.L_x_28) ;  /* 0x00000098002c8947 */ /* 0x004fea0003800000 */
.L_x_27:
[----:B------:R2:W-:Y:S01]  /*1a90*/  @!P5 SYNCS.ARRIVE.TRANS64 RZ, [UR17], R3 ;  /* 0x00000003ffffd9a7 */ /* 0x0005e20008000011 */
[----:B------:R-:W-:Y:S04]  /*1aa0*/  BSSY.RECONVERGENT B0, `(.L_x_29) ;  /* 0x0000003000007945 */ /* 0x000fe80003800200 */
[----:B------:R-:W-:Y:S05]  /*1ab0*/  @P4 BRA `(.L_x_30) ;  /* 0x0000000000044947 */ /* 0x000fea0003800000 */
[----:B------:R-:W-:Y:S05]  /*1ac0*/  BPT.TRAP 0x1 ;  /* 0x000000040000795c */ /* 0x000fea0000300000 */
.L_x_30:
[----:B------:R-:W-:Y:S05]  /*1ad0*/  BSYNC.RECONVERGENT B0 ;  /* 0x0000000000007941 */ /* 0x000fea0003800200 */
.L_x_29:
        /* <DEDUP_REMOVED lines=10> */
[----:B------:R-:W-:Y:S01]  /*1b80*/  UIADD3 UR16, UPT, UPT, UR16, 0xc400, URZ ;  /* 0x0000c40010107890 */ /* 0x000fe2000fffe0ff */
[----:B-1----:R-:W-:Y:S01]  /*1b90*/  SHF.L.U32 R2, R17, 0x1f, RZ ;  /* 0x0000001f11027819 */ /* 0x002fe200000006ff */
[----:B------:R-:W-:Y:S02]  /*1ba0*/  UIADD3.X UR31, UPT, UPT, URZ, UR23, URZ, UP1, !UPT ;  /* 0x00000017ff1f7290 */ /* 0x000fe40008ffe4ff */
[----:B------:R-:W-:Y:S01]  /*1bb0*/  UIADD3.X UR29, UPT, UPT, URZ, UR23, URZ, UP0, !UPT ;  /* 0x00000017ff1d7290 */ /* 0x000fe200087fe4ff */
[----:B------:R1:W1:Y:S01]  /*1bc0*/  SYNCS.PHASECHK.TRANS64.TRYWAIT P0, [UR8+0x38], R2 ;  /* 0x00003802ff0075a7 */ /* 0x0002620008001108 */
[----:B------:R-:W-:Y:S01]  /*1bd0*/  ULEA UR8, UR25, UR4, 0xe ;  /* 0x0000000419087291 */ /* 0x000fe2000f8e70ff */
[----:B------:R-:W-:Y:S01]  /*1be0*/  UMOV UR26, 0x0 ;  /* 0x00000000001a7882 */ /* 0x000fe20000000000 */
[----:B------:R-:W-:-:S02]  /*1bf0*/  UMOV UR27, 0x10000000 ;  /* 0x10000000001b7882 */ /* 0x000fc40000000000 */
[----:B------:R-:W-:Y:S01]  /*1c00*/  UIADD3 UR8, UPT, UPT, UR8, 0x1a400, URZ ;  /* 0x0001a40008087890 */ /* 0x000fe2000fffe0ff */
[----:B------:R-:W-:Y:S01]  /*1c10*/  UMOV UR19, UR35 ;  /* 0x0000002300137c82 */ /* 0x000fe20008000000 */
[----:B------:R-:W-:Y:S01]  /*1c20*/  UMOV UR20, UR36 ;  /* 0x0000002400147c82 */ /* 0x000fe20008000000 */
[----:B------:R-:W-:Y:S01]  /*1c30*/  UMOV UR12, UR36 ;  /* 0x00000024000c7c82 */ /* 0x000fe20008000000 */
[----:B------:R-:W-:Y:S01]  /*1c40*/  UMOV UR9, UR17 ;  /* 0x0000001100097c82 */ /* 0x000fe20008000000 */
[----:B------:R-:W-:Y:S01]  /*1c50*/  UMOV UR10, UR18 ;  /* 0x00000012000a7c82 */ /* 0x000fe20008000000 */
[----:B------:R1:W-:Y:S01]  /*1c60*/  UTMALDG.3D [UR16], [UR30], desc[UR26] ;  /* 0x00001a101e0075b4 */ /* 0x0003e20008011000 */
[----:B------:R-:W-:Y:S01]  /*1c70*/  UIADD3 UR24, UPT, UPT, UR24, 0x1, URZ ;  /* 0x0000000118187890 */ /* 0x000fe2000fffe0ff */
[----:B------:R-:W-:-:S03]  /*1c80*/  UMOV UR25, UR6 ;  /* 0x0000000600197c82 */ /* 0x000fc60008000000 */
[----:B------:R-:W-:Y:S01]  /*1c90*/  UISETP.NE.AND UP0, UPT, UR24, UR21, UPT ;  /* 0x000000151800728c */ /* 0x000fe2000bf05270 */
[----:B------:R1:W-:Y:S08]  /*1ca0*/  UTMALDG.3D [UR8], [UR28], desc[UR26] ;  /* 0x00001a081c0075b4 */ /* 0x0003f00008011000 */
[----:B------:R-:W-:Y:S05]  /*1cb0*/  BRA.U UP0, `(.L_x_31) ;  /* 0xfffffffd005c7547 */ /* 0x000fea000b83ffff */
.L_x_26:
[C---:B-1----:R-:W-:Y:S01]  /*1cc0*/  LEA R2, R16.reuse, UR4, 0x3 ;  /* 0x0000000410027c11 */ /* 0x042fe2000f8e18ff */
[----:B------:R-:W-:Y:S01]  /*1cd0*/  NOP ;  /* 0x0000000000007918 */ /* 0x000fe20000000000 */
[----:B--2---:R-:W-:Y:S02]  /*1ce0*/  SHF.L.U32 R3, R13, 0x1f, RZ ;  /* 0x0000001f0d037819 */ /* 0x004fe400000006ff */
[----:B------:R-:W-:Y:S02]  /*1cf0*/  LEA R4, R16, UR4, 0x4 ;  /* 0x0000000410047c11 */ /* 0x000fe4000f8e20ff */
[----:B------:R-:W1:Y:S02]  /*1d00*/  SYNCS.PHASECHK.TRANS64.TRYWAIT P0, [R2+URZ+0xc0], R3 ;  /* 0x0000c003020075a7 */ /* 0x000e6400080011ff */
[----:B-1----:R-:W-:Y:S05]  /*1d10*/  @!P0 BRA `(.L_x_32) ;  /* 0x0000009400a08947 */ /* 0x002fea0003800000 */
.L_x_133:
[----:B------:R-:W2:Y:S01]  /*1d20*/  LDS.128 R4, [R4+0x130] ;  /* 0x0001300004047984 */ /* 0x000ea20000000c00 */
[----:B---3--:R-:W-:Y:S01]  /*1d30*/  ISETP.GE.AND P0, PT, R72, 0x1, PT ;  /* 0x000000014800780c */ /* 0x008fe20003f06270 */
[----:B-1----:R-:W-:Y:S01]  /*1d40*/  VIADD R2, R2, 0xd0 ;  /* 0x000000d002027836 */ /* 0x002fe20000000000 */
[----:B------:R-:W-:Y:S01]  /*1d50*/  @!PT LDS RZ, [RZ] ;  /* 0x00000000fffff984 */ /* 0x000fe20000000800 */
[----:B------:R-:W-:Y:S01]  /*1d60*/  @!PT LDS RZ, [RZ] ;  /* 0x00000000fffff984 */ /* 0x000fe20000000800 */
[----:B------:R-:W-:Y:S01]  /*1d70*/  @!PT LDS RZ, [RZ] ;  /* 0x00000000fffff984 */ /* 0x000fe20000000800 */
[----:B------:R-:W-:Y:S01]  /*1d80*/  @!PT LDS RZ, [RZ] ;  /* 0x00000000fffff984 */ /* 0x000fe20000000800 */
[----:B------:R1:W-:Y:S06]  /*1d90*/  MEMBAR.ALL.CTA ;  /* 0x0000000000007992 */ /* 0x0003ec0000008000 */
[----:B-1----:R-:W1:Y:S01]  /*1da0*/  FENCE.VIEW.ASYNC.S ;  /* 0x00000000000073c6 */ /* 0x002e620000000000 */
[----:B------:R-:W-:-:S04]  /*1db0*/  PRMT R2, RZ, 0x654, R2 ;  /* 0x00000654ff027816 */ /* 0x000fc80000000002 */
[----:B-1----:R1:W-:Y:S01]  /*1dc0*/  SYNCS.ARRIVE.TRANS64.RED.A1T0 RZ, [R2+URZ], RZ ;  /* 0x000000ff02ff79a7 */ /* 0x0023e200081004ff */
[----:B--2---:R-:W-:-:S13]  /*1dd0*/  LOP3.LUT P2, RZ, R6, 0x1, RZ, 0xc0, !PT ;  /* 0x0000000106ff7812 */ /* 0x004fda000784c0ff */
[----:B------:R-:W-:Y:S01]  /*1de0*/  @P2 SHF.R.U32.HI R3, RZ, 0x10, R5 ;  /* 0x00000010ff032819 */ /* 0x000fe20000011605 */
[----:B------:R-:W-:Y:S01]  /*1df0*/  VOTEU.ANY UP0, P2 ;  /* 0x0000000000ff7886 */ /* 0x000fe20001000100 */
[----:B------:R-:W-:Y:S02]  /*1e00*/  @P2 MOV R10, R4 ;  /* 0x00000004000a2202 */ /* 0x000fe40000000f00 */
[----:B------:R-:W-:Y:S02]  /*1e10*/  @P2 R2UR.BROADCAST UR8, R3 ;  /* 0x00000000030822ca */ /* 0x000fe400008e0000 */
[----:B------:R-:W-:-:S11]  /*1e20*/  @P2 LOP3.LUT R9, R5, 0xffff, RZ, 0xc0, !PT ;  /* 0x0000ffff05092812 */ /* 0x000fd600078ec0ff */
[----:B------:R-:W-:Y:S01]  /*1e30*/  @UP0 UMOV UR36, UR8 ;  /* 0x0000000800240c82 */ /* 0x000fe20008000000 */
[----:B-1----:R-:W-:Y:S05]  /*1e40*/  @!P0 BRA `(.L_x_33) ;  /* 0x0000000000b88947 */ /* 0x002fea0003800000 */
[----:B------:R-:W4:Y:S01]  /*1e50*/  LDC.64 R4, c[0x0][0xb18] ;  /* 0x0002c600ff047b82 */ /* 0x000f220000000a00 */
[----:B------:R-:W-:-:S07]  /*1e60*/  ISETP.NE.AND P3, PT, R72, 0x1, PT ;  /* 0x000000014800780c */ /* 0x000fce0003f65270 */
[----:B------:R-:W1:Y:S08]  /*1e70*/  LDC.64 R6, c[0x0][0xb10] ;  /* 0x0002c400ff067b82 */ /* 0x000e700000000a00 */
[----:B------:R-:W2:Y:S08]  /*1e80*/  LDC R14, c[0x0][0xb20] ;  /* 0x0002c800ff0e7b82 */ /* 0x000eb00000000800 */
[----:B------:R-:W3:Y:S01]  /*1e90*/  LDC R15, c[0x0][0xb0c] ;  /* 0x0002c300ff0f7b82 */ /* 0x000ee20000000800 */
[----:B----4-:R-:W-:Y:S01]  /*1ea0*/  IMAD.HI.U32 R19, R0, R5, RZ ;  /* 0x0000000500137227 */ /* 0x010fe200078e00ff */
[----:B------:R-:W-:-:S03]  /*1eb0*/  ISETP.NE.AND P0, PT, R4, 0x1, PT ;  /* 0x000000010400780c */ /* 0x000fc60003f05270 */
[----:B------:R-:W-:-:S03]  /*1ec0*/  IMAD.HI.U32 R5, R9, R5, RZ ;  /* 0x0000000509057227 */ /* 0x000fc600078e00ff */
[----:B------:R-:W4:Y:S01]  /*1ed0*/  LDC.64 R2, c[0x0][0xb28] ;  /* 0x0002ca00ff027b82 */ /* 0x000f220000000a00 */
[----:B-1----:R-:W-:-:S04]  /*1ee0*/  IMAD.HI.U32 R20, R8, R6, RZ ;  /* 0x0000000608147227 */ /* 0x002fc800078e00ff */
[----:B------:R-:W-:Y:S01]  /*1ef0*/  IMAD.HI.U32 R21, R10, R6, RZ ;  /* 0x000000060a157227 */ /* 0x000fe200078e00ff */
[----:B------:R-:W-:Y:S02]  /*1f00*/  SHF.R.U32.HI R20, RZ, R7, R20 ;  /* 0x00000007ff147219 */ /* 0x000fe40000011614 */
[-C--:B--2---:R-:W-:Y:S02]  /*1f10*/  SHF.R.U32.HI R19, RZ, R14.reuse, R19 ;  /* 0x0000000eff137219 */ /* 0x084fe40000011613 */
[----:B------:R-:W-:Y:S02]  /*1f20*/  SHF.R.U32.HI R5, RZ, R14, R5 ;  /* 0x0000000eff057219 */ /* 0x000fe40000011605 */
[----:B------:R-:W-:Y:S02]  /*1f30*/  SEL R19, R0, R19, !P0 ;  /* 0x0000001300137207 */ /* 0x000fe40004000000 */
[----:B------:R-:W-:Y:S02]  /*1f40*/  SHF.R.U32.HI R21, RZ, R7, R21 ;  /* 0x00000007ff157219 */ /* 0x000fe40000011615 */
[----:B---3--:R-:W-:-:S02]  /*1f50*/  ISETP.NE.AND P1, PT, R15, 0x1, PT ;  /* 0x000000010f00780c */ /* 0x008fc40003f25270 */
[----:B------:R-:W-:Y:S02]  /*1f60*/  SEL R5, R9, R5, !P0 ;  /* 0x0000000509057207 */ /* 0x000fe40004000000 */
[----:B------:R-:W-:Y:S02]  /*1f70*/  SEL R20, R8, R20, !P1 ;  /* 0x0000001408147207 */ /* 0x000fe40004800000 */
[----:B------:R-:W-:Y:S01]  /*1f80*/  SEL R21, R10, R21, !P1 ;  /* 0x000000150a157207 */ /* 0x000fe20004800000 */
[----:B----4-:R-:W-:-:S04]  /*1f90*/  IMAD.HI.U32 R18, R19, R2, RZ ;  /* 0x0000000213127227 */ /* 0x010fc800078e00ff */
        /* <DEDUP_REMOVED lines=10> */
[----:B------:R-:W-:-:S04]  /*2040*/  @!P0 IMAD.HI.U32 R7, R21, R2, RZ ;  /* 0x0000000215078227 */ /* 0x000fc800078e00ff */
[----:B------:R-:W-:Y:S01]  /*2050*/  IMAD.MOV R2, RZ, RZ, -R6 ;  /* 0x000000ffff027224 */ /* 0x000fe200078e0a06 */
[----:B------:R-:W-:Y:S02]  /*2060*/  @!P0 SHF.R.U32.HI R3, RZ, R3, R7 ;  /* 0x00000003ff038219 */ /* 0x000fe40000011607 */
[----:B------:R-:W-:Y:S01]  /*2070*/  IADD3 R7, PT, PT, -R5, RZ, RZ ;  /* 0x000000ff05077210 */ /* 0x000fe20007ffe1ff */
[----:B------:R-:W-:Y:S01]  /*2080*/  IMAD R2, R72, R2, R5 ;  /* 0x0000000248027224 */ /* 0x000fe200078e0205 */
        /* <DEDUP_REMOVED lines=10> */
.L_x_33:
[----:B------:R-:W1:Y:S02]  /*2130*/  LDCU UR8, c[0x0][0xb30] ;  /* 0x00016600ff0877ac */ /* 0x000e640008000800 */
[----:B-1----:R-:W-:-:S09]  /*2140*/  UISETP.NE.AND UP0, UPT, UR8, 0x1, UPT ;  /* 0x000000010800788c */ /* 0x002fd2000bf05270 */
[----:B------:R-:W-:Y:S05]  /*2150*/  BRA.U UP0, `(.L_x_34) ;  /* 0x0000000100407547 */ /* 0x000fea000b800000 */
[----:B------:R-:W1:Y:S08]  /*2160*/  LDC.64 R4, c[0x0][0xb10] ;  /* 0x0002c400ff047b82 */ /* 0x000e700000000a00 */
[----:B------:R-:W2:Y:S08]  /*2170*/  LDC.64 R2, c[0x0][0xb18] ;  /* 0x0002c600ff027b82 */ /* 0x000eb00000000a00 */
[----:B------:R-:W3:Y:S08]  /*2180*/  LDC R6, c[0x0][0xb20] ;  /* 0x0002c800ff067b82 */ /* 0x000ef00000000800 */
[----:B------:R-:W4:Y:S01]  /*2190*/  LDC R7, c[0x0][0xb0c] ;  /* 0x0002c300ff077b82 */ /* 0x000f220000000800 */
[----:B-1----:R-:W-:-:S05]  /*21a0*/  IMAD.HI.U32 R4, R10, R4, RZ ;  /* 0x000000040a047227 */ /* 0x002fca00078e00ff */
[----:B------:R-:W-:Y:S01]  /*21b0*/  SHF.R.U32.HI R4, RZ, R5, R4 ;  /* 0x00000005ff047219 */ /* 0x000fe20000011604 */
[----:B--2---:R-:W-:Y:S01]  /*21c0*/  IMAD.HI.U32 R3, R9, R3, RZ ;  /* 0x0000000309037227 */ /* 0x004fe200078e00ff */
[----:B------:R-:W-:-:S04]  /*21d0*/  ISETP.NE.AND P0, PT, R2, 0x1, PT ;  /* 0x000000010200780c */ /* 0x000fc80003f05270 */
[----:B---3--:R-:W-:-:S04]  /*21e0*/  SHF.R.U32.HI R3, RZ, R6, R3 ;  /* 0x00000006ff037219 */ /* 0x008fc80000011603 */
[----:B------:R-:W-:Y:S02]  /*21f0*/  SEL R3, R9, R3, !P0 ;  /* 0x0000000309037207 */ /* 0x000fe40004000000 */
[----:B----4-:R-:W-:-:S04]  /*2200*/  ISETP.NE.AND P1, PT, R7, 0x1, PT ;  /* 0x000000010700780c */ /* 0x010fc80003f25270 */
[----:B------:R-:W-:-:S05]  /*2210*/  SEL R4, R10, R4, !P1 ;  /* 0x000000040a047207 */ /* 0x000fca0004800000 */
[----:B------:R-:W-:Y:S02]  /*2220*/  IMAD.IADD R5, R3, 0x1, -R4 ;  /* 0x0000000103057824 */ /* 0x000fe400078e0a04 */
[----:B------:R-:W-:Y:S02]  /*2230*/  IMAD.IADD R3, R4, 0x1, -R3 ;  /* 0x0000000104037824 */ /* 0x000fe400078e0a03 */
[----:B------:R-:W-:Y:S02]  /*2240*/  IMAD R10, R5, R7, R10 ;  /* 0x00000007050a7224 */ /* 0x000fe400078e020a */
[----:B------:R-:W-:-:S07]  /*2250*/  IMAD R9, R3, R2, R9 ;  /* 0x0000000203097224 */ /* 0x000fce00078e0209 */
.L_x_34:
[----:B------:R-:W-:Y:S01]  /*2260*/  VIADD R16, R16, 0x1 ;  /* 0x0000000110107836 */ /* 0x000fe20000000000 */
[----:B------:R-:W-:Y:S01]  /*2270*/  PLOP3.LUT P1, PT, PT, PT, PT, 0x80, 0x8 ;  /* 0x000000000008781c */ /* 0x000fe20003f2f070 */
[----:B------:R-:W-:Y:S02]  /*2280*/  IMAD.IADD R15, R10, 0x1, R169 ;  /* 0x000000010a0f7824 */ /* 0x000fe400078e02a9 */
[----:B------:R-:W-:Y:S01]  /*2290*/  IMAD.IADD R14, R9, 0x1, R168 ;  /* 0x00000001090e7824 */ /* 0x000fe200078e02a8 */
[----:B------:R-:W-:-:S04]  /*22a0*/  ISETP.NE.AND P0, PT, R16, 0x2, PT ;  /* 0x000000021000780c */ /* 0x000fc80003f05270 */
[----:B------:R-:W-:Y:S02]  /*22b0*/  SEL R2, RZ, 0x1, P0 ;  /* 0x00000001ff027807 */ /* 0x000fe40000000000 */
[----:B------:R-:W-:Y:S02]  /*22c0*/  SEL R16, R16, RZ, P0 ;  /* 0x000000ff10107207 */ /* 0x000fe40000000000 */
[----:B------:R-:W-:Y:S01]  /*22d0*/  LOP3.LUT R13, R13, R2, RZ, 0x3c, !PT ;  /* 0x000000020d0d7212 */ /* 0x000fe200078e3cff */
[----:B------:R-:W-:Y:S06]  /*22e0*/  @P2 BRA `(.L_x_35) ;  /* 0xfffffff000982947 */ /* 0x000fec000383ffff */
[----:B------:R-:W-:Y:S01]  /*22f0*/  UIADD3 UR4, UPT, UPT, UR4, 0x38, URZ ;  /* 0x0000003804047890 */ /* 0x000fe2000fffe0ff */
[----:B------:R-:W-:-:S03]  /*2300*/  SHF.L.U32 R2, R17, 0x1f, RZ ;  /* 0x0000001f11027819 */ /* 0x000fc600000006ff */
[----:B------:R-:W-:-:S09]  /*2310*/  ULEA UR5, UR6, UR4, 0x3 ;  /* 0x0000000406057291 */ /* 0x000fd2000f8e18ff */
[----:B------:R-:W1:Y:S02]  /*2320*/  SYNCS.PHASECHK.TRANS64.TRYWAIT P0, [UR5], R2 ;  /* 0x00000002ff0075a7 */ /* 0x000e640008001105 */
[----:B-1----:R-:W-:Y:S05]  /*2330*/  @!P0 BRA `(.L_x_36) ;  /* 0x00000090002c8947 */ /* 0x002fea0003800000 */
.L_x_135:
[----:B------:R-:W-:-:S04]  /*2340*/  UIADD3 UR6, UPT, UPT, UR6, 0x1, URZ ;  /* 0x0000000106067890 */ /* 0x000fc8000fffe0ff */
[----:B------:R-:W-:-:S04]  /*2350*/  UISETP.NE.AND UP0, UPT, UR6, 0x7, UPT ;  /* 0x000000070600788c */ /* 0x000fc8000bf05270 */
[----:B------:R-:W-:Y:S02]  /*2360*/  USEL UR7, URZ, 0x1, UP0 ;  /* 0x00000001ff077887 */ /* 0x000fe40008000000 */
[----:B------:R-:W-:-:S04]  /*2370*/  USEL UR6, UR6, URZ, UP0 ;  /* 0x000000ff06067287 */ /* 0x000fc80008000000 */
[----:B------:R-:W-:Y:S01]  /*2380*/  ULEA UR5, UR6, UR4, 0x3 ;  /* 0x0000000406057291 */ /* 0x000fe2000f8e18ff */
[----:B-1----:R-:W-:-:S04]  /*2390*/  LOP3.LUT R2, R17, UR7, RZ, 0x3c, !PT ;  /* 0x0000000711027c12 */ /* 0x002fc8000f8e3cff */
[----:B------:R-:W-:-:S04]  /*23a0*/  SHF.L.U32 R3, R2, 0x1f, RZ ;  /* 0x0000001f02037819 */ /* 0x000fc800000006ff */
[----:B------:R-:W1:Y:S02]  /*23b0*/  SYNCS.PHASECHK.TRANS64.TRYWAIT P0, [UR5], R3 ;  /* 0x00000003ff0075a7 */ /* 0x000e640008001105 */
[----:B-1----:R-:W-:Y:S05]  /*23c0*/  @!P0 BRA `(.L_x_37) ;  /* 0x0000009000208947 */ /* 0x002fea0003800000 */
.L_x_137:
[----:B------:R-:W-:-:S04]  /*23d0*/  UIADD3 UR6, UPT, UPT, UR6, 0x1, URZ ;  /* 0x0000000106067890 */ /* 0x000fc8000fffe0ff */
[----:B------:R-:W-:-:S04]  /*23e0*/  UISETP.NE.AND UP0, UPT, UR6, 0x7, UPT ;  /* 0x000000070600788c */ /* 0x000fc8000bf05270 */
[----:B------:R-:W-:Y:S02]  /*23f0*/  USEL UR7, URZ, 0x1, UP0 ;  /* 0x00000001ff077887 */ /* 0x000fe40008000000 */
[----:B------:R-:W-:-:S04]  /*2400*/  USEL UR6, UR6, URZ, UP0 ;  /* 0x000000ff06067287 */ /* 0x000fc80008000000 */
[----:B------:R-:W-:Y:S01]  /*2410*/  ULEA UR5, UR6, UR4, 0x3 ;  /* 0x0000000406057291 */ /* 0x000fe2000f8e18ff */
[----:B------:R-:W-:-:S04]  /*2420*/  LOP3.LUT R2, R2, UR7, RZ, 0x3c, !PT ;  /* 0x0000000702027c12 */ /* 0x000fc8000f8e3cff */
[----:B-1----:R-:W-:-:S04]  /*2430*/  SHF.L.U32 R3, R2, 0x1f, RZ ;  /* 0x0000001f02037819 */ /* 0x002fc800000006ff */
[----:B------:R-:W1:Y:S02]  /*2440*/  SYNCS.PHASECHK.TRANS64.TRYWAIT P0, [UR5], R3 ;  /* 0x00000003ff0075a7 */ /* 0x000e640008001105 */
[----:B-1----:R-:W-:Y:S05]  /*2450*/  @!P0 BRA `(.L_x_38) ;  /* 0x0000009000148947 */ /* 0x002fea0003800000 */
.L_x_139:
        /* <DEDUP_REMOVED lines=9> */
.L_x_141:
        /* <DEDUP_REMOVED lines=9> */
.L_x_143:
        /* <DEDUP_REMOVED lines=9> */
.L_x_145:
[----:B------:R-:W-:-:S04]  /*2610*/  UIADD3 UR6, UPT, UPT, UR6, 0x1, URZ ;  /* 0x0000000106067890 */ /* 0x000fc8000fffe0ff */
[----:B------:R-:W-:-:S04]  /*2620*/  UISETP.NE.AND UP0, UPT, UR6, 0x7, UPT ;  /* 0x000000070600788c */ /* 0x000fc8000bf05270 */
[----:B------:R-:W-:Y:S02]  /*2630*/  USEL UR5, URZ, 0x1, UP0 ;  /* 0x00000001ff057887 */ /* 0x000fe40008000000 */
[----:B------:R-:W-:-:S04]  /*2640*/  USEL UR6, UR6, URZ, UP0 ;  /* 0x000000ff06067287 */ /* 0x000fc80008000000 */
[----:B------:R-:W-:Y:S01]  /*2650*/  ULEA UR6, UR6, UR4, 0x3 ;  /* 0x0000000406067291 */ /* 0x000fe2000f8e18ff */
[----:B------:R-:W-:-:S04]  /*2660*/  LOP3.LUT R2, R2, UR5, RZ, 0x3c, !PT ;  /* 0x0000000502027c12 */ /* 0x000fc8000f8e3cff */
[----:B------:R-:W-:Y:S01]  /*2670*/  SHF.L.U32 R2, R2, 0x1f, RZ ;  /* 0x0000001f02027819 */ /* 0x000fe200000006ff */
[----:B-1--4-:R-:W-:-:S07]  /*2680*/  IMAD.U32 R0, RZ, RZ, UR6 ;  /* 0x00000006ff007e24 */ /* 0x012fce000f8e00ff */
.L_x_42:
[----:B-1----:R1:W2:Y:S02]  /*2690*/  SYNCS.PHASECHK.TRANS64.TRYWAIT P0, [R0+URZ], R2 ;  /* 0x00000002000075a7 */ /* 0x0022a400080011ff */
[----:B--2---:R-:W-:Y:S05]  /*26a0*/  @!P0 NANOSLEEP.SYNCS 0x989680 ;  /* 0x009896800000895d */ /* 0x004fea0003900000 */
[----:B------:R-:W2:Y:S02]  /*26b0*/  @!P0 SYNCS.PHASECHK.TRANS64 P0, [R0+URZ], R2 ;  /* 0x00000002000085a7 */ /* 0x000ea400080010ff */
[----:B--2---:R-:W-:Y:S05]  /*26c0*/  @P0 EXIT ;  /* 0x000000000000094d */ /* 0x004fea0003800000 */
[----:B------:R-:W-:Y:S05]  /*26d0*/  BRA `(.L_x_42) ;  /* 0xfffffffc00ec7947 */ /* 0x000fea000383ffff */
.L_x_17:
[----:B------:R-:W-:-:S04]  /*26e0*/  UISETP.NE.AND UP0, UPT, UR37, URZ, UPT ;  /* 0x000000ff2500728c */ /* 0x000fc8000bf05270 */
[----:B------:R-:W-:-:S09]  /*26f0*/  UISETP.NE.OR UP0, UPT, UR8, 0x1, UP0 ;  /* 0x000000010800788c */ /* 0x000fd20008705670 */
[----:B------:R-:W-:Y:S05]  /*2700*/  BRA.U UP0, `(.L_x_43) ;  /* 0x0000000500487547 */ /* 0x000fea000b800000 */
[----:B------:R-:W-:Y:S01]  /*2710*/  ISETP.NE.AND P2, PT, R2, RZ, PT ;  /* 0x000000ff0200720c */ /* 0x000fe20003f45270 */
[----:B------:R-:W-:Y:S01]  /*2720*/  IMAD.MOV.U32 R12, RZ, RZ, 0x1 ;  /* 0x00000001ff0c7424 */ /* 0x000fe200078e00ff */
[----:B------:R-:W-:Y:S02]  /*2730*/  CS2R R10, SRZ ;  /* 0x00000000000a7805 */ /* 0x000fe4000001ff00 */
[----:B------:R-:W-:Y:S01]  /*2740*/  CS2R R8, SRZ ;  /* 0x0000000000087805 */ /* 0x000fe2000001ff00 */
[----:B------:R-:W-:Y:S01]  /*2750*/  UMOV UR4, 0x400 ;  /* 0x0000040000047882 */ /* 0x000fe20000000000 */
[----:B------:R-:W-:Y:S01]  /*2760*/  UMOV UR6, URZ ;  /* 0x000000ff00067c82 */ /* 0x000fe20008000000 */
[----:B------:R-:W-:-:S12]  /*2770*/  ULEA UR37, UR37, UR4, 0x18 ;  /* 0x0000000425257291 */ /* 0x000fd8000f8ec0ff */
.L_x_47:
[----:B------:R-:W-:Y:S02]  /*2780*/  LEA R0, R8, UR37, 0x3 ;  /* 0x0000002508007c11 */ /* 0x000fe4000f8e18ff */
[----:B------:R-:W-:-:S03]  /*2790*/  SHF.L.U32 R4, R9, 0x1f, RZ ;  /* 0x0000001f09047819 */ /* 0x000fc600000006ff */
[----:B------:R-:W-:Y:S01]  /*27a0*/  VIADD R5, R0, 0x110 ;  /* 0x0000011000057836 */ /* 0x000fe20000000000 */
[----:B------:R-:W1:Y:S02]  /*27b0*/  SYNCS.PHASECHK.TRANS64.TRYWAIT P0, [R0+URZ+0x100], R4 ;  /* 0x00010004000075a7 */ /* 0x000e6400080011ff */
[----:B-1----:R-:W-:Y:S05]  /*27c0*/  @!P0 BRA `(.L_x_44) ;  /* 0x0000008c00988947 */ /* 0x002fea0003800000 */
.L_x_146:
[----:B------:R-:W-:Y:S01]  /*27d0*/  ULEA UR5, UR6, UR37, 0x3 ;  /* 0x0000002506057291 */ /* 0x000fe2000f8e18ff */
[----:B-1----:R-:W-:Y:S01]  /*27e0*/  PRMT R0, RZ, 0x654, R5 ;  /* 0x00000654ff007816 */ /* 0x002fe20000000005 */
[----:B------:R-:W-:Y:S01]  /*27f0*/  @!P2 IMAD.MOV.U32 R4, RZ, RZ, 0x10 ;  /* 0x00000010ff04a424 */ /* 0x000fe200078e00ff */
[----:B------:R-:W-:Y:S01]  /*2800*/  SHF.L.U32 R5, R12, 0x1f, RZ ;  /* 0x0000001f0c057819 */ /* 0x000fe200000006ff */
[----:B------:R-:W-:Y:S01]  /*2810*/  UIADD3 UR4, UPT, UPT, UR5, 0xc0, URZ ;  /* 0x000000c005047890 */ /* 0x000fe2000fffe0ff */
[----:B------:R1:W-:Y:S05]  /*2820*/  SYNCS.ARRIVE.TRANS64.RED.A1T0 RZ, [R0+URZ], RZ ;  /* 0x000000ff00ff79a7 */ /* 0x0003ea00081004ff */
[----:B------:R-:W-:Y:S01]  /*2830*/  IMAD.U32 R6, RZ, RZ, UR4 ;  /* 0x00000004ff067e24 */ /* 0x000fe2000f8e00ff */
[----:B------:R-:W2:Y:S04]  /*2840*/  SYNCS.PHASECHK.TRANS64.TRYWAIT P0, [UR5+0xd0], R5 ;  /* 0x0000d005ff0075a7 */ /* 0x000ea80008001105 */
[----:B------:R-:W-:Y:S01]  /*2850*/  PRMT R6, R2, 0x654, R6 ;  /* 0x0000065402067816 */ /* 0x000fe20000000006 */
[----:B-12---:R-:W-:Y:S06]  /*2860*/  @!P0 BRA `(.L_x_45) ;  /* 0x0000008c00848947 */ /* 0x006fec0003800000 */
.L_x_148:
[----:B------:R-:W-:Y:S01]  /*2870*/  ULEA UR4, UR6, UR37, 0x4 ;  /* 0x0000002506047291 */ /* 0x000fe2000f8e20ff */
[----:B------:R-:W-:Y:S01]  /*2880*/  SEL R3, R6, R3, !P2 ;  /* 0x0000000306037207 */ /* 0x000fe20005000000 */
[----:B------:R-:W-:Y:S01]  /*2890*/  UIADD3 UR5, UPT, UPT, UR5, 0xc0, URZ ;  /* 0x000000c005057890 */ /* 0x000fe2000fffe0ff */
[----:B-1----:R-:W-:Y:S01]  /*28a0*/  LEA R0, R11, UR37, 0x3 ;  /* 0x000000250b007c11 */ /* 0x002fe2000f8e18ff */
[----:B------:R-:W-:Y:S01]  /*28b0*/  UIADD3 UR4, UPT, UPT, UR4, 0x130, URZ ;  /* 0x0000013004047890 */ /* 0x000fe2000fffe0ff */
[----:B------:R1:W-:Y:S01]  /*28c0*/  @!P2 SYNCS.ARRIVE.TRANS64.RED RZ, [R3+URZ], R4 ;  /* 0x0000000403ffa9a7 */ /* 0x0003e200080004ff */
[----:B------:R-:W-:Y:S01]  /*28d0*/  UIADD3 UR6, UPT, UPT, UR6, 0x1, URZ ;  /* 0x0000000106067890 */ /* 0x000fe2000fffe0ff */
[----:B------:R-:W-:-:S03]  /*28e0*/  VIADD R8, R8, 0x1 ;  /* 0x0000000108087836 */ /* 0x000fc60000000000 */
[----:B------:R-:W-:Y:S02]  /*28f0*/  UISETP.NE.AND UP0, UPT, UR6, 0x2, UPT ;  /* 0x000000020600788c */ /* 0x000fe4000bf05270 */
[----:B------:R-:W-:Y:S01]  /*2900*/  ISETP.NE.AND P0, PT, R8, 0x2, PT ;  /* 0x000000020800780c */ /* 0x000fe20003f05270 */
[----:B------:R-:W-:Y:S06]  /*2910*/  UGETNEXTWORKID.BROADCAST [UR4], [UR5] ;  /* 0x00000000040073ca */ /* 0x000fec0008000100 */
[----:B------:R-:W-:Y:S02]  /*2920*/  USEL UR4, URZ, 0x1, UP0 ;  /* 0x00000001ff047887 */ /* 0x000fe40008000000 */
[----:B------:R-:W-:-:S04]  /*2930*/  USEL UR6, UR6, URZ, UP0 ;  /* 0x000000ff06067287 */ /* 0x000fc80008000000 */
[----:B------:R-:W-:Y:S02]  /*2940*/  LOP3.LUT R12, R12, UR4, RZ, 0x3c, !PT ;  /* 0x000000040c0c7c12 */ /* 0x000fe4000f8e3cff */
[----:B-1----:R-:W-:-:S04]  /*2950*/  SHF.L.U32 R4, R10, 0x1f, RZ ;  /* 0x0000001f0a047819 */ /* 0x002fc800000006ff */
[----:B------:R-:W1:Y:S02]  /*2960*/  SYNCS.PHASECHK.TRANS64.TRYWAIT P1, [R0+URZ+0xc0], R4 ;  /* 0x0000c004000075a7 */ /* 0x000e6400080211ff */
[----:B-1----:R-:W-:Y:S05]  /*2970*/  @!P1 BRA `(.L_x_46) ;  /* 0x0000008c00589947 */ /* 0x002fea0003800000 */
.L_x_149:
[C---:B-1----:R-:W-:Y:S01]  /*2980*/  LEA R4, R11.reuse, UR37, 0x4 ;  /* 0x000000250b047c11 */ /* 0x042fe2000f8e20ff */
[----:B------:R-:W-:Y:S01]  /*2990*/  VIADD R0, R0, 0xd0 ;  /* 0x000000d000007836 */ /* 0x000fe20000000000 */
[----:B------:R-:W-:Y:S01]  /*29a0*/  SEL R8, R8, RZ, P0 ;  /* 0x000000ff08087207 */ /* 0x000fe20000000000 */
[----:B------:R-:W-:-:S03]  /*29b0*/  VIADD R11, R11, 0x1 ;  /* 0x000000010b0b7836 */ /* 0x000fc60000000000 */
[----:B------:R-:W1:Y:S01]  /*29c0*/  LDS.128 R4, [R4+0x130] ;  /* 0x0001300004047984 */ /* 0x000e620000000c00 */
[----:B------:R-:W-:Y:S02]  /*29d0*/  PRMT R0, RZ, 0x654, R0 ;  /* 0x00000654ff007816 */ /* 0x000fe40000000000 */
[C---:B------:R-:W-:Y:S01]  /*29e0*/  ISETP.NE.AND P1, PT, R11.reuse, 0x2, PT ;  /* 0x000000020b00780c */ /* 0x040fe20003f25270 */
[----:B------:R-:W-:Y:S01]  /*29f0*/  @!PT LDS RZ, [RZ] ;  /* 0x00000000fffff984 */ /* 0x000fe20000000800 */
[----:B------:R-:W-:Y:S01]  /*2a00*/  @!PT LDS RZ, [RZ] ;  /* 0x00000000fffff984 */ /* 0x000fe20000000800 */
[----:B------:R-:W-:Y:S01]  /*2a10*/  @!PT LDS RZ, [RZ] ;  /* 0x00000000fffff984 */ /* 0x000fe20000000800 */
[----:B------:R-:W-:Y:S01]  /*2a20*/  @!PT LDS RZ, [RZ] ;  /* 0x00000000fffff984 */ /* 0x000fe20000000800 */
[----:B------:R2:W-:Y:S06]  /*2a30*/  MEMBAR.ALL.CTA ;  /* 0x0000000000007992 */ /* 0x0005ec0000008000 */
[----:B--2---:R-:W2:Y:S01]  /*2a40*/  FENCE.VIEW.ASYNC.S ;  /* 0x00000000000073c6 */ /* 0x004ea20000000000 */
[----:B------:R-:W-:Y:S01]  /*2a50*/  SEL R11, R11, RZ, P1 ;  /* 0x000000ff0b0b7207 */ /* 0x000fe20000800000 */
[----:B--2---:R2:W-:Y:S01]  /*2a60*/  SYNCS.ARRIVE.TRANS64.RED.A1T0 RZ, [R0+URZ], RZ ;  /* 0x000000ff00ff79a7 */ /* 0x0045e200081004ff */
[----:B-1----:R-:W-:-:S02]  /*2a70*/  LOP3.LUT P3, RZ, R6, 0x1, RZ, 0xc0, !PT ;  /* 0x0000000106ff7812 */ /* 0x002fc4000786c0ff */
[----:B------:R-:W-:-:S04]  /*2a80*/  SEL R4, RZ, 0x1, P1 ;  /* 0x00000001ff047807 */ /* 0x000fc80000800000 */
[----:B------:R-:W-:Y:S02]  /*2a90*/  LOP3.LUT R10, R10, R4, RZ, 0x3c, !PT ;  /* 0x000000040a0a7212 */ /* 0x000fe400078e3cff */
[----:B--2---:R-:W-:-:S04]  /*2aa0*/  SEL R0, RZ, 0x1, P0 ;  /* 0x00000001ff007807 */ /* 0x004fc80000000000 */
[----:B------:R-:W-:Y:S01]  /*2ab0*/  LOP3.LUT R9, R9, R0, RZ, 0x3c, !PT ;  /* 0x0000000009097212 */ /* 0x000fe200078e3cff */
[----:B------:R-:W-:Y:S06]  /*2ac0*/  @P3 BRA `(.L_x_47) ;  /* 0xfffffffc002c3947 */ /* 0x000fec000383ffff */
[----:B------:R-:W-:Y:S01]  /*2ad0*/  ULEA UR5, UR6, UR37, 0x3 ;  /* 0x0000002506057291 */ /* 0x000fe2000f8e18ff */
[----:B------:R-:W-:-:S08]  /*2ae0*/  SHF.L.U32 R2, R12, 0x1f, RZ ;  /* 0x0000001f0c027819 */ /* 0x000fd000000006ff */
[----:B------:R-:W1:Y:S02]  /*2af0*/  SYNCS.PHASECHK.TRANS64 P0, [UR5+0xd0], R2 ;  /* 0x0000d002ff0075a7 */ /* 0x000e640008001005 */
[----:B-1----:R-:W-:Y:S05]  /*2b00*/  @P0 BRA `(.L_x_48) ;  /* 0x0000000000080947 */ /* 0x002fea0003800000 */
[----:B------:R-:W1:Y:S02]  /*2b10*/  SYNCS.PHASECHK.TRANS64.TRYWAIT P0, [UR5+0xd0], R2 ;  /* 0x0000d002ff0075a7 */ /* 0x000e640008001105 */
[----:B-1----:R-:W-:Y:S05]  /*2b20*/  @!P0 BRA `(.L_x_49) ;  /* 0x0000008c00008947 */ /* 0x002fea0003800000 */
.L_x_48:
[----:B------:R-:W-:-:S04]  /*2b30*/  UIADD3 UR4, UPT, UPT, UR6, 0x1, URZ ;  /* 0x0000000106047890 */ /* 0x000fc8000fffe0ff */
[----:B------:R-:W-:-:S04]  /*2b40*/  UISETP.NE.AND UP0, UPT, UR4, 0x2, UPT ;  /* 0x000000020400788c */ /* 0x000fc8000bf05270 */
[----:B------:R-:W-:Y:S02]  /*2b50*/  USEL UR7, URZ, 0x1, UP0 ;  /* 0x00000001ff077887 */ /* 0x000fe40008000000 */
[----:B------:R-:W-:-:S04]  /*2b60*/  USEL UR4, UR4, URZ, UP0 ;  /* 0x000000ff04047287 */ /* 0x000fc80008000000 */
[----:B------:R-:W-:Y:S01]  /*2b70*/  ULEA UR4, UR4, UR37, 0x3 ;  /* 0x0000002504047291 */ /* 0x000fe2000f8e18ff */
[----:B-1----:R-:W-:-:S04]  /*2b80*/  LOP3.LUT R2, R12, UR7, RZ, 0x3c, !PT ;  /* 0x000000070c027c12 */ /* 0x002fc8000f8e3cff */
[----:B------:R-:W-:-:S04]  /*2b90*/  SHF.L.U32 R0, R2, 0x1f, RZ ;  /* 0x0000001f02007819 */ /* 0x000fc800000006ff */
[----:B------:R-:W1:Y:S02]  /*2ba0*/  SYNCS.PHASECHK.TRANS64 P0, [UR4+0xd0], R0 ;  /* 0x0000d000ff0075a7 */ /* 0x000e640008001004 */
[----:B-1----:R-:W-:Y:S05]  /*2bb0*/  @P0 EXIT ;  /* 0x000000000000094d */ /* 0x002fea0003800000 */
[----:B------:R-:W-:Y:S02]  /*2bc0*/  SHF.L.U32 R2, R2, 0x1f, RZ ;  /* 0x0000001f02027819 */ /* 0x000fe400000006ff */
[----:B------:R-:W-:-:S07]  /*2bd0*/  MOV R0, UR4 ;  /* 0x0000000400007c02 */ /* 0x000fce0008000f00 */
.L_x_50:
[----:B-1----:R1:W2:Y:S02]  /*2be0*/  SYNCS.PHASECHK.TRANS64.TRYWAIT P0, [R0+URZ+0xd0], R2 ;  /* 0x0000d002000075a7 */ /* 0x0022a400080011ff */
[----:B--2---:R-:W-:Y:S05]  /*2bf0*/  @!P0 NANOSLEEP.SYNCS 0x989680 ;  /* 0x009896800000895d */ /* 0x004fea0003900000 */
[----:B------:R-:W2:Y:S02]  /*2c00*/  @!P0 SYNCS.PHASECHK.TRANS64 P0, [R0+URZ+0xd0], R2 ;  /* 0x0000d002000085a7 */ /* 0x000ea400080010ff */
[----:B--2---:R-:W-:Y:S05]  /*2c10*/  @P0 EXIT ;  /* 0x000000000000094d */ /* 0x004fea0003800000 */
[----:B------:R-:W-:Y:S05]  /*2c20*/  BRA `(.L_x_50) ;  /* 0xfffffffc00ec7947 */ /* 0x000fea000383ffff */
.L_x_43:
[----:B------:R-:W-:-:S09]  /*2c30*/  UISETP.NE.AND UP0, UPT, UR8, URZ, UPT ;  /* 0x000000ff0800728c */ /* 0x000fd2000bf05270 */
[----:B------:R-:W-:Y:S05]  /*2c40*/  BRA.U UP0, `(.L_x_51) ;  /* 0x0000000d00347547 */ /* 0x000fea000b800000 */
[----:B------:R-:W-:Y:S01]  /*2c50*/  UMOV UR4, 0x40 ;  /* 0x0000004000047882 */ /* 0x000fe20000000000 */
[----:B------:R-:W-:Y:S01]  /*2c60*/  NOP ;  /* 0x0000000000007918 */ /* 0x000fe20000000000 */
[----:B------:R-:W-:Y:S01]  /*2c70*/  ULEA UR4, UR37, UR4, 0x18 ;  /* 0x0000000425047291 */ /* 0x000fe2000f8ec0ff */
[----:B------:R-:W-:Y:S02]  /*2c80*/  UMOV UR5, 0x400 ;  /* 0x0000040000057882 */ /* 0x000fe40000000000 */
[----:B------:R-:W-:-:S06]  /*2c90*/  ULEA UR37, UR37, UR5, 0x18 ;  /* 0x0000000525257291 */ /* 0x000fcc000f8ec0ff */
[----:B------:R-:W1:Y:S02]  /*2ca0*/  LDS.U8 R0, [UR4+0x1c] ;  /* 0x00001c04ff007984 */ /* 0x000e640008000000 */
[----:B-1----:R-:W-:-:S13]  /*2cb0*/  ISETP.NE.AND P0, PT, R0, RZ, PT ;  /* 0x000000ff0000720c */ /* 0x002fda0003f05270 */
[----:B------:R-:W-:Y:S05]  /*2cc0*/  @P0 BRA `(.L_x_52) ;  /* 0x0000000000580947 */ /* 0x000fea0003800000 */
[----:B------:R-:W-:-:S13]  /*2cd0*/  ELECT P0, URZ, PT ;  /* 0x0000000000ff782f */ /* 0x000fda0003800000 */
[----:B------:R-:W-:Y:S05]  /*2ce0*/  @!P0 BRA `(.L_x_53) ;  /* 0x0000000000608947 */ /* 0x000fea0003800000 */
[----:B------:R-:W-:Y:S01]  /*2cf0*/  UMOV UR5, 0x10 ;  /* 0x0000001000057882 */ /* 0x000fe20000000000 */
[----:B------:R-:W-:Y:S01]  /*2d00*/  HFMA2 R0, -RZ, RZ, 0, 5.9604644775390625e-08 ;  /* 0x00000001ff007431 */ /* 0x000fe200000001ff */
[----:B------:R-:W-:-:S03]  /*2d10*/  MOV R2, 0xffff ;  /* 0x0000ffff00027802 */ /* 0x000fc60000000f00 */
[----:B------:R-:W-:Y:S04]  /*2d20*/  DEPBAR.LE SB1, 0x36 ;  /* 0x00009d800000791a */ /* 0x000fe80000000000 */
[----:B------:R-:W1:Y:S02]  /*2d30*/  UTCATOMSWS.FIND_AND_SET.ALIGN UP0, UR5, UR5 ;  /* 0x00000005000575e3 */ /* 0x000e640008000800 */
[----:B-1----:R-:W-:Y:S01]  /*2d40*/  MOV R3, UR5 ;  /* 0x0000000500037c02 */ /* 0x002fe20008000f00 */
[----:B------:R-:W-:Y:S06]  /*2d50*/  BRA.U UP0, `(.L_x_54) ;  /* 0x0000000100187547 */ /* 0x000fec000b800000 */
.L_x_55:
[----:B------:R-:W-:Y:S05]  /*2d60*/  NANOSLEEP 0x64 ;  /* 0x000000640000795d */ /* 0x000fea0003800000 */
[----:B------:R-:W-:-:S05]  /*2d70*/  UMOV UR5, 0x10 ;  /* 0x0000001000057882 */ /* 0x000fca0000000000 */
[----:B------:R-:W-:Y:S04]  /*2d80*/  DEPBAR.LE SB1, 0x36 ;  /* 0x00009d800000791a */ /* 0x000fe80000000000 */
[----:B------:R-:W1:Y:S02]  /*2d90*/  UTCATOMSWS.FIND_AND_SET.ALIGN UP0, UR5, UR5 ;  /* 0x00000005000575e3 */ /* 0x000e640008000800 */
[----:B-1----:R-:W-:Y:S01]  /*2da0*/  MOV R3, UR5 ;  /* 0x0000000500037c02 */ /* 0x002fe20008000f00 */
[----:B------:R-:W-:Y:S05]  /*2db0*/  BRA.U !UP0, `(.L_x_55) ;  /* 0xfffffffd08e87547 */ /* 0x000fea000b83ffff */
.L_x_54:
[-C--:B------:R-:W-:Y:S02]  /*2dc0*/  SHF.L.U32 R2, R2, R3.reuse, RZ ;  /* 0x0000000302027219 */ /* 0x080fe400000006ff */
[----:B------:R-:W-:Y:S01]  /*2dd0*/  SHF.L.U32 R0, R0, R3, RZ ;  /* 0x0000000300007219 */ /* 0x000fe200000006ff */
[----:B------:R-:W-:Y:S02]  /*2de0*/  IMAD.SHL.U32 R3, R3, 0x20, RZ ;  /* 0x0000002003037824 */ /* 0x000fe400078e00ff */
[----:B------:R1:W-:Y:S04]  /*2df0*/  ATOMS.OR RZ, [UR4+0x14], R2 ;  /* 0x00001402ffff798c */ /* 0x0003e8000b000004 */
[----:B------:R1:W-:Y:S04]  /*2e00*/  ATOMS.OR RZ, [UR4+0x18], R0 ;  /* 0x00001800ffff798c */ /* 0x0003e8000b000004 */
[----:B------:R1:W-:Y:S01]  /*2e10*/  STS [UR37+0x150], R3 ;  /* 0x00015003ff007988 */ /* 0x0003e20008000825 */
[----:B------:R-:W-:Y:S05]  /*2e20*/  BRA `(.L_x_53) ;  /* 0x0000000000107947 */ /* 0x000fea0003800000 */
.L_x_52:
[----:B------:R-:W-:Y:S02]  /*2e30*/  MOV R0, 0xffffffff ;  /* 0xffffffff00007802 */ /* 0x000fe40000000f00 */
[----:B------:R-:W-:-:S03]  /*2e40*/  MOV R2, 0x2e70 ;  /* 0x00002e7000027802 */ /* 0x000fc60000000f00 */
[----:B------:R1:W-:Y:S04]  /*2e50*/  STS [UR37+0x150], R0 ;  /* 0x00015000ff007988 */ /* 0x0003e80008000825 */
[----:B-1-3-5:R-:W-:Y:S05]  /*2e60*/  CALL.REL.NOINC `($__internal_1_$__cuda_sm10x_tcgen05_guardrail_trap_phase_invalid_during_alloc) ;  /* 0x0000009000147944 */ /* 0x02afea0003c00000 */
.L_x_53:
[----:B------:R-:W-:Y:S05]  /*2e70*/  WARPSYNC.ALL ;  /* 0x0000000000007948 */ /* 0x000fea0003800000 */
[----:B------:R-:W2:Y:S01]  /*2e80*/  S2UR UR6, SR_CgaCtaId ;  /* 0x00000000000679c3 */ /* 0x000ea20000008800 */
[----:B------:R-:W-:Y:S01]  /*2e90*/  UMOV UR4, 0x400 ;  /* 0x0000040000047882 */ /* 0x000fe20000000000 */
[----:B------:R-:W-:-:S06]  /*2ea0*/  NOP ;  /* 0x0000000000007918 */ /* 0x000fcc0000000000 */
[----:B------:R-:W-:Y:S06]  /*2eb0*/  BAR.ARV 0x6, 0xa0 ;  /* 0x0182800000007b1d */ /* 0x000fec0000002000 */
[----:B------:R-:W4:Y:S01]  /*2ec0*/  LDCU UR7, c[0x0][0x38c] ;  /* 0x00007180ff0777ac */ /* 0x000f220008000800 */
[----:B------:R-:W-:Y:S01]  /*2ed0*/  IMAD.MOV.U32 R11, RZ, RZ, 0x1 ;  /* 0x00000001ff0b7424 */ /* 0x000fe200078e00ff */
[----:B------:R-:W-:Y:S01]  /*2ee0*/  CS2R R8, SRZ ;  /* 0x0000000000087805 */ /* 0x000fe2000001ff00 */
[----:B------:R-:W-:Y:S01]  /*2ef0*/  IMAD.MOV.U32 R10, RZ, RZ, RZ ;  /* 0x000000ffff0a7224 */ /* 0x000fe200078e00ff */
[----:B------:R-:W-:Y:S01]  /*2f00*/  UMOV UR18, URZ ;  /* 0x000000ff00127c82 */ /* 0x000fe20008000000 */
[----:B------:R-:W-:Y:S01]  /*2f10*/  UMOV UR17, URZ ;  /* 0x000000ff00117c82 */ /* 0x000fe20008000000 */
[----:B------:R-:W-:Y:S01]  /*2f20*/  UMOV UR22, 0x0 ;  /* 0x0000000000167882 */ /* 0x000fe20000000000 */
[----:B------:R-:W-:Y:S01]  /*2f30*/  UMOV UR23, 0x8400010 ;  /* 0x0840001000177882 */ /* 0x000fe20000000000 */
[----:B------:R-:W-:Y:S01]  /*2f40*/  UMOV UR20, 0x0 ;  /* 0x0000000000147882 */ /* 0x000fe20000000000 */
[----:B------:R-:W-:Y:S01]  /*2f50*/  UMOV UR21, 0x8400010 ;  /* 0x0840001000157882 */ /* 0x000fe20000000000 */
[----:B--2---:R-:W-:Y:S01]  /*2f60*/  ULEA UR6, UR6, UR4, 0x18 ;  /* 0x0000000406067291 */ /* 0x004fe2000f8ec0ff */
[----:B------:R-:W2:Y:S03]  /*2f70*/  LDCU UR4, c[0x0][0x38c] ;  /* 0x00007180ff0477ac */ /* 0x000ea60008000800 */
[----:B------:R-:W-:-:S02]  /*2f80*/  UIADD3 UR11, UPT, UPT, UR6, 0xc400, URZ ;  /* 0x0000c400060b7890 */ /* 0x000fc4000fffe0ff */
[----:B----4-:R-:W-:-:S03]  /*2f90*/  UIADD3 UR7, UPT, UPT, UR7, 0x3f, URZ ;  /* 0x0000003f07077890 */ /* 0x010fc6000fffe0ff */
[----:B-1----:R-:W1:Y:S01]  /*2fa0*/  LDS R0, [UR6+0x150] ;  /* 0x00015006ff007984 */ /* 0x002e620008000800 */
[----:B------:R-:W-:Y:S02]  /*2fb0*/  UIADD3 UR12, UPT, UPT, UR6, 0x1a400, URZ ;  /* 0x0001a400060c7890 */ /* 0x000fe4000fffe0ff */
[----:B------:R-:W-:Y:S02]  /*2fc0*/  USHF.R.S32.HI UR5, URZ, 0x1f, UR7 ;  /* 0x0000001fff057899 */ /* 0x000fe40008011407 */
[----:B------:R-:W-:Y:S02]  /*2fd0*/  USHF.R.U32.HI UR11, URZ, 0x4, UR11 ;  /* 0x00000004ff0b7899 */ /* 0x000fe4000801160b */
[----:B------:R-:W-:Y:S02]  /*2fe0*/  ULEA.HI UR5, UR5, UR7, URZ, 0x6 ;  /* 0x0000000705057291 */ /* 0x000fe4000f8f30ff */
[----:B------:R-:W-:Y:S02]  /*2ff0*/  USHF.R.U32.HI UR12, URZ, 0x4, UR12 ;  /* 0x00000004ff0c7899 */ /* 0x000fe4000801160c */
[----:B------:R-:W-:-:S02]  /*3000*/  USHF.R.S32.HI UR5, URZ, 0x6, UR5 ;  /* 0x00000006ff057899 */ /* 0x000fc40008011405 */
[----:B------:R-:W-:Y:S02]  /*3010*/  ULOP3.LUT UR11, UR11, 0x3fff, URZ, 0xc0, !UPT ;  /* 0x00003fff0b0b7892 */ /* 0x000fe4000f8ec0ff */
[----:B------:R-:W-:Y:S02]  /*3020*/  UISETP.LT.AND UP0, UPT, UR5, 0x1, UPT ;  /* 0x000000010500788c */ /* 0x000fe4000bf01270 */
[----:B------:R-:W-:Y:S02]  /*3030*/  ULOP3.LUT UR12, UR12, 0x3fff, URZ, 0xc0, !UPT ;  /* 0x00003fff0c0c7892 */ /* 0x000fe4000f8ec0ff */
[----:B------:R-:W-:Y:S02]  /*3040*/  USEL UR10, UR5, 0x1, !UP0 ;  /* 0x00000001050a7887 */ /* 0x000fe4000c000000 */
[----:B------:R-:W-:Y:S02]  /*3050*/  ULOP3.LUT UR11, UR11, 0x10000, URZ, 0xfc, !UPT ;  /* 0x000100000b0b7892 */ /* 0x000fe4000f8efcff */
[----:B------:R-:W-:-:S02]  /*3060*/  ULOP3.LUT UR12, UR12, 0x10000, URZ, 0xfc, !UPT ;  /* 0x000100000c0c7892 */ /* 0x000fc4000f8efcff */
[----:B------:R-:W-:Y:S02]  /*3070*/  UIADD3 UR10, UPT, UPT, -UR10, URZ, URZ ;  /* 0x000000ff0a0a7290 */ /* 0x000fe4000fffe1ff */
[----:B--2---:R-:W-:Y:S01]  /*3080*/  UISETP.GE.AND UP3, UPT, UR4, 0x1, UPT ;  /* 0x000000010400788c */ /* 0x004fe2000bf66270 */
[----:B-1----:R-:W-:-:S15]  /*3090*/  R2UR UR19, R0 ;  /* 0x00000000001372ca */ /* 0x002fde00000e0000 */
.L_x_62:
[----:B------:R-:W-:Y:S02]  /*30a0*/  LEA R0, R10, UR6, 0x3 ;  /* 0x000000060a007c11 */ /* 0x000fe4000f8e18ff */
[----:B------:R-:W-:Y:S02]  /*30b0*/  SHF.L.U32 R2, R9, 0x1f, RZ ;  /* 0x0000001f09027819 */ /* 0x000fe400000006ff */
[----:B------:R-:W-:Y:S01]  /*30c0*/  PLOP3.LUT P0, PT, PT, PT, UP3, 0x80, 0x8 ;  /* 0x000000000008781c */ /* 0x000fe20003f0f038 */
[----:B------:R-:W-:Y:S01]  /*30d0*/  VIADD R3, R0, 0xd0 ;  /* 0x000000d000037836 */ /* 0x000fe20000000000 */
[----:B-1----:R-:W1:Y:S02]  /*30e0*/  SYNCS.PHASECHK.TRANS64.TRYWAIT P1, [R0+URZ+0xc0], R2 ;  /* 0x0000c002000075a7 */ /* 0x002e6400080211ff */
[----:B-1--4-:R-:W-:Y:S09]  /*30f0*/  @!P1 BRA `(.L_x_56) ;  /* 0x0000008400a49947 */ /* 0x012ff20003800000 */
.L_x_151:
[----:B------:R-:W-:Y:S01]  /*3100*/  LEA R4, R10, UR6, 0x4 ;  /* 0x000000060a047c11 */ /* 0x000fe2000f8e20ff */
[----:B------:R-:W-:Y:S01]  /*3110*/  @UP3 ULEA UR4, UR17, UR6, 0x3 ;  /* 0x0000000611043291 */ /* 0x000fe2000f8e18ff */
[----:B------:R-:W-:Y:S01]  /*3120*/  PLOP3.LUT P2, PT, PT, PT, PT, 0x80, 0x8 ;  /* 0x000000000008781c */ /* 0x000fe20003f4f070 */
[----:B------:R-:W-:Y:S01]  /*3130*/  ULEA UR8, UR18, UR6, 0x3 ;  /* 0x0000000612087291 */ /* 0x000fe2000f8e18ff */
[----:B------:R-:W-:Y:S01]  /*3140*/  PRMT R3, RZ, 0x654, R3 ;  /* 0x00000654ff037816 */ /* 0x000fe20000000003 */
[----:B------:R-:W-:Y:S01]  /*3150*/  ULEA UR9, UR18, UR19, 0x8 ;  /* 0x0000001312097291 */ /* 0x000fe2000f8e40ff */
[----:B------:R-:W2:Y:S01]  /*3160*/  LDS.128 R4, [R4+0x130] ;  /* 0x0001300004047984 */ /* 0x000ea20000000c00 */
[----:B-1----:R-:W-:Y:S02]  /*3170*/  @P0 SHF.L.U32 R2, R8, 0x1f, RZ ;  /* 0x0000001f08020819 */ /* 0x002fe400000006ff */
[----:B------:R-:W-:Y:S01]  /*3180*/  SHF.L.U32 R0, R11, 0x1f, RZ ;  /* 0x0000001f0b007819 */ /* 0x000fe200000006ff */
[----:B------:R-:W-:Y:S01]  /*3190*/  @!PT LDS RZ, [RZ] ;  /* 0x00000000fffff984 */ /* 0x000fe20000000800 */
[----:B------:R-:W-:Y:S01]  /*31a0*/  @!PT LDS RZ, [RZ] ;  /* 0x00000000fffff984 */ /* 0x000fe20000000800 */
[----:B------:R-:W-:Y:S01]  /*31b0*/  @!PT LDS RZ, [RZ] ;  /* 0x00000000fffff984 */ /* 0x000fe20000000800 */
[----:B------:R-:W-:Y:S01]  /*31c0*/  @!PT LDS RZ, [RZ] ;  /* 0x00000000fffff984 */ /* 0x000fe20000000800 */
[----:B------:R1:W-:Y:S06]  /*31d0*/  MEMBAR.ALL.CTA ;  /* 0x0000000000007992 */ /* 0x0003ec0000008000 */
[----:B-1----:R-:W1:Y:S02]  /*31e0*/  FENCE.VIEW.ASYNC.S ;  /* 0x00000000000073c6 */ /* 0x002e640000000000 */
[----:B-1----:R1:W-:Y:S01]  /*31f0*/  SYNCS.ARRIVE.TRANS64.RED.A1T0 RZ, [R3+URZ], RZ ;  /* 0x000000ff03ff79a7 */ /* 0x0023e200081004ff */
[----:B------:R1:W4:Y:S01]  /*3200*/  @P0 SYNCS.PHASECHK.TRANS64.TRYWAIT P2, [UR4], R2 ;  /* 0x00000002ff0005a7 */ /* 0x0003220008041104 */
[----:B--2---:R-:W-:Y:S01]  /*3210*/  LOP3.LUT P1, RZ, R6, 0x1, RZ, 0xc0, !PT ;  /* 0x0000000106ff7812 */ /* 0x004fe2000782c0ff */
[----:B------:R-:W2:Y:S02]  /*3220*/  SYNCS.PHASECHK.TRANS64.TRYWAIT P0, [UR8+0xf0], R0 ;  /* 0x0000f000ff0075a7 */ /* 0x000ea40008001108 */
[----:B-12-4-:R-:W-:Y:S10]  /*3230*/  @!P0 BRA `(.L_x_57) ;  /* 0x0000008400688947 */ /* 0x016ff40003800000 */
.L_x_153:
[----:B------:R-:W-:Y:S01]  /*3240*/  IADD3 R10, PT, PT, R10, 0x1, RZ ;  /* 0x000000010a0a7810 */ /* 0x000fe20007ffe0ff */
[----:B------:R-:W-:Y:S06]  /*3250*/  BRA.U !UP3, `(.L_x_58) ;  /* 0x000000010b987547 */ /* 0x000fec000b800000 */
[----:B------:R-:W-:Y:S01]  /*3260*/  UPLOP3.LUT UP4, UPT, UPT, UPT, UPT, 0x40, 0x4 ;  /* 0x000000000004789c */ /* 0x000fe20003f8e870 */
[----:B------:R-:W-:Y:S01]  /*3270*/  UMOV UR16, UR10 ;  /* 0x0000000a00107c82 */ /* 0x000fe20008000000 */
[----:B------:R-:W-:Y:S01]  /*3280*/  UMOV UR15, UR5 ;  /* 0x00000005000f7c82 */ /* 0x000fe20008000000 */
[----:B------:R-:W-:-:S08]  /*3290*/  UMOV UR14, UR17 ;  /* 0x00000011000e7c82 */ /* 0x000fd00008000000 */
.L_x_61:
[----:B------:R-:W-:Y:S02]  /*32a0*/  UIADD3 UR16, UPT, UPT, UR16, 0x1, URZ ;  /* 0x0000000110107890 */ /* 0x000fe4000fffe0ff */
[----:B--2---:R-:W-:Y:S02]  /*32b0*/  ULEA UR7, UR14, UR6, 0x3 ;  /* 0x000000060e077291 */ /* 0x004fe4000f8e18ff */
[----:B------:R-:W-:Y:S01]  /*32c0*/  UISETP.NE.AND UP0, UPT, UR16, URZ, UPT ;  /* 0x000000ff1000728c */ /* 0x000fe2000bf05270 */
[----:B----4-:R-:W-:Y:S10]  /*32d0*/  @P2 BRA `(.L_x_59) ;  /* 0x00000000000c2947 */ /* 0x010ff40003800000 */
[----:B-1----:R-:W-:Y:S04]  /*32e0*/  SHF.L.U32 R2, R8, 0x1f, RZ ;  /* 0x0000001f08027819 */ /* 0x002fe800000006ff */
[----:B------:R-:W1:Y:S02]  /*32f0*/  SYNCS.PHASECHK.TRANS64.TRYWAIT P0, [UR7], R2 ;  /* 0x00000002ff0075a7 */ /* 0x000e640008001107 */
[----:B-1----:R-:W-:Y:S05]  /*3300*/  @!P0 BRA `(.L_x_60) ;  /* 0x00000084004c8947 */ /* 0x002fea0003800000 */
.L_x_59:
[----:B------:R-:W-:Y:S01]  /*3310*/  UISETP.NE.AND UP1, UPT, UR15, 0x1, UPT ;  /* 0x000000010f00788c */ /* 0x000fe2000bf25270 */
[----:B------:R-:W-:Y:S01]  /*3320*/  PLOP3.LUT P2, PT, PT, PT, PT, 0x80, 0x8 ;  /* 0x000000000008781c */ /* 0x000fe20003f4f070 */
[----:B------:R-:W-:Y:S02]  /*3330*/  UIADD3 UR17, UPT, UPT, UR14, 0x1, URZ ;  /* 0x000000010e117890 */ /* 0x000fe4000fffe0ff */
[----:B------:R-:W-:Y:S02]  /*3340*/  ULEA UR24, UR14, UR12, 0xa ;  /* 0x0000000c0e187291 */ /* 0x000fe4000f8e50ff */
[----:B------:R-:W-:Y:S01]  /*3350*/  UISETP.NE.AND UP2, UPT, UR17, 0x7, UPT ;  /* 0x000000071100788c */ /* 0x000fe2000bf45270 */
[----:B------:R-:W-:Y:S01]  /*3360*/  PLOP3.LUT P0, PT, PT, PT, UP1, 0x80, 0x8 ;  /* 0x000000000008781c */ /* 0x000fe20003f0f018 */
[----:B------:R-:W-:Y:S02]  /*3370*/  ULEA UR26, UR14, UR11, 0x9 ;  /* 0x0000000b0e1a7291 */ /* 0x000fe4000f8e48ff */
[----:B------:R-:W-:Y:S02]  /*3380*/  USEL UR13, URZ, 0x1, UP2 ;  /* 0x00000001ff0d7887 */ /* 0x000fe40009000000 */
[----:B------:R-:W-:Y:S02]  /*3390*/  USEL UR17, UR17, URZ, UP2 ;  /* 0x000000ff11117287 */ /* 0x000fe40009000000 */
[----:B------:R-:W-:Y:S02]  /*33a0*/  UIADD3 UR30, UPT, UPT, UR24, 0x2, URZ ;  /* 0x00000002181e7890 */ /* 0x000fe4000fffe0ff */
[----:B------:R-:W-:Y:S01]  /*33b0*/  @UP1 ULEA UR4, UR17, UR6, 0x3 ;  /* 0x0000000611041291 */ /* 0x000fe2000f8e18ff */
[----:B------:R-:W-:Y:S01]  /*33c0*/  LOP3.LUT R8, R8, UR13, RZ, 0x3c, !PT ;  /* 0x0000000d08087c12 */ /* 0x000fe2000f8e3cff */
[----:B------:R-:W-:Y:S02]  /*33d0*/  UIADD3 UR28, UPT, UPT, UR26, 0x2, URZ ;  /* 0x000000021a1c7890 */ /* 0x000fe4000fffe0ff */
[----:B------:R-:W-:Y:S01]  /*33e0*/  UIADD3 UR7, UPT, UPT, UR7, 0x38, URZ ;  /* 0x0000003807077890 */ /* 0x000fe2000fffe0ff */
[----:B-1----:R-:W-:Y:S01]  /*33f0*/  @P0 SHF.L.U32 R0, R8, 0x1f, RZ ;  /* 0x0000001f08000819 */ /* 0x002fe200000006ff */
[----:B------:R-:W-:Y:S01]  /*3400*/  UMOV UR25, 0x80004020 ;  /* 0x8000402000197882 */ /* 0x000fe20000000000 */
[----:B------:R-:W-:Y:S01]  /*3410*/  UMOV UR27, 0x80004020 ;  /* 0x80004020001b7882 */ /* 0x000fe20000000000 */
[----:B------:R-:W-:Y:S01]  /*3420*/  UMOV UR31, 0x80004020 ;  /* 0x80004020001f7882 */ /* 0x000fe20000000000 */
[----:B------:R2:W4:Y:S01]  /*3430*/  @P0 SYNCS.PHASECHK.TRANS64.TRYWAIT P2, [UR4], R0 ;  /* 0x00000000ff0005a7 */ /* 0x0005220008041104 */
[----:B------:R-:W-:Y:S01]  /*3440*/  UIADD3 UR15, UPT, UPT, UR15, -0x1, URZ ;  /* 0xffffffff0f0f7890 */ /* 0x000fe2000fffe0ff */
[----:B------:R2:W-:Y:S01]  /*3450*/  UTCQMMA gdesc[UR26], gdesc[UR24], tmem[UR9], tmem[UR22], idesc[UR23], UP4 ;  /* 0x00ff16181a0075ea */ /* 0x0005e2000a000309 */
[----:B------:R-:W-:Y:S01]  /*3460*/  UPLOP3.LUT UP4, UPT, UPT, UPT, UPT, 0x80, 0x8 ;  /* 0x000000000008789c */ /* 0x000fe20003f8f070 */
[----:B------:R-:W-:Y:S01]  /*3470*/  UMOV UR29, 0x80004020 ;  /* 0x80004020001d7882 */ /* 0x000fe20000000000 */
[----:B------:R-:W-:Y:S01]  /*3480*/  UMOV UR14, UR17 ;  /* 0x00000011000e7c82 */ /* 0x000fe20008000000 */
[----:B------:R2:W-:Y:S01]  /*3490*/  UTCQMMA gdesc[UR28], gdesc[UR30], tmem[UR9], tmem[UR20], idesc[UR21], UPT ;  /* 0x00ff141e1c0075ea */ /* 0x0005e2000b800309 */
[----:B------:R2:W-:Y:S01]  /*34a0*/  UTCBAR [UR7], URZ ;  /* 0x000000ff070073e9 */ /* 0x0005e200080000ff */
[----:B------:R-:W-:Y:S06]  /*34b0*/  BRA.U UP0, `(.L_x_61) ;  /* 0xfffffffd00787547 */ /* 0x000fec000b83ffff */
.L_x_58:
[----:B------:R-:W-:Y:S01]  /*34c0*/  UIADD3 UR18, UPT, UPT, UR18, 0x1, URZ ;  /* 0x0000000112127890 */ /* 0x000fe2000fffe0ff */
[C---:B------:R-:W-:Y:S01]  /*34d0*/  ISETP.NE.AND P0, PT, R10.reuse, 0x2, PT ;  /* 0x000000020a00780c */ /* 0x040fe20003f05270 */
[----:B------:R-:W-:Y:S02]  /*34e0*/  UIADD3 UR8, UPT, UPT, UR8, 0xe0, URZ ;  /* 0x000000e008087890 */ /* 0x000fe4000fffe0ff */
[----:B------:R-:W-:Y:S01]  /*34f0*/  UISETP.NE.AND UP0, UPT, UR18, 0x2, UPT ;  /* 0x000000021200788c */ /* 0x000fe2000bf05270 */
[----:B-12---:R-:W-:Y:S02]  /*3500*/  SEL R0, RZ, 0x1, P0 ;  /* 0x00000001ff007807 */ /* 0x006fe40000000000 */
[----:B------:R-:W-:Y:S01]  /*3510*/  SEL R10, R10, RZ, P0 ;  /* 0x000000ff0a0a7207 */ /* 0x000fe20000000000 */
[----:B------:R-:W-:Y:S01]  /*3520*/  USEL UR4, URZ, 0x1, UP0 ;  /* 0x00000001ff047887 */ /* 0x000fe20008000000 */
[----:B------:R-:W-:Y:S01]  /*3530*/  LOP3.LUT R9, R9, R0, RZ, 0x3c, !PT ;  /* 0x0000000009097212 */ /* 0x000fe200078e3cff */
[----:B------:R-:W-:Y:S01]  /*3540*/  USEL UR18, UR18, URZ, UP0 ;  /* 0x000000ff12127287 */ /* 0x000fe20008000000 */
[----:B------:R1:W-:Y:S03]  /*3550*/  UTCBAR [UR8], URZ ;  /* 0x000000ff080073e9 */ /* 0x0003e600080000ff */
[----:B------:R-:W-:Y:S01]  /*3560*/  LOP3.LUT R11, R11, UR4, RZ, 0x3c, !PT ;  /* 0x000000040b0b7c12 */ /* 0x000fe2000f8e3cff */
[----:B------:R-:W-:Y:S07]  /*3570*/  @P1 BRA `(.L_x_62) ;  /* 0xfffffff800c81947 */ /* 0x000fee000383ffff */
[----:B------:R-:W2:Y:S01]  /*3580*/  S2UR UR4, SR_CgaCtaId ;  /* 0x00000000000479c3 */ /* 0x000ea20000008800 */
[----:B------:R-:W-:Y:S01]  /*3590*/  ELECT P0, URZ, PT ;  /* 0x0000000000ff782f */ /* 0x000fe20003800000 */
[----:B------:R-:W-:Y:S01]  /*35a0*/  IMAD.MOV.U32 R0, RZ, RZ, 0x1 ;  /* 0x00000001ff007424 */ /* 0x000fe200078e00ff */
[----:B------:R-:W-:Y:S01]  /*35b0*/  UIADD3 UR6, UPT, UPT, UR6, 0xf0, URZ ;  /* 0x000000f006067890 */ /* 0x000fe2000fffe0ff */
[----:B------:R-:W-:Y:S01]  /*35c0*/  SHF.L.U32 R2, R11, 0x1f, RZ ;  /* 0x0000001f0b027819 */ /* 0x000fe200000006ff */
[----:B------:R-:W-:-:S03]  /*35d0*/  UMOV UR5, 0x40 ;  /* 0x0000004000057882 */ /* 0x000fc60000000000 */
[----:B------:R-:W-:Y:S01]  /*35e0*/  UVIRTCOUNT.DEALLOC.SMPOOL 0x80 ;  /* 0x000000800000784c */ /* 0x000fe20000000000 */
[----:B--2---:R-:W-:Y:S02]  /*35f0*/  ULEA UR4, UR4, UR5, 0x18 ;  /* 0x0000000504047291 */ /* 0x004fe4000f8ec0ff */
[----:B------:R-:W-:-:S07]  /*3600*/  ULEA UR5, UR18, UR6, 0x3 ;  /* 0x0000000612057291 */ /* 0x000fce000f8e18ff */
[----:B------:R2:W-:Y:S02]  /*3610*/  @P0 STS.U8 [UR4+0x1c], R0 ;  /* 0x00001c00ff000988 */ /* 0x0005e40008000004 */
[----:B------:R-:W3:Y:S02]  /*3620*/  SYNCS.PHASECHK.TRANS64.TRYWAIT P0, [UR5], R2 ;  /* 0x00000002ff0075a7 */ /* 0x000ee40008001105 */
[----:B--23--:R-:W-:Y:S05]  /*3630*/  @!P0 BRA `(.L_x_63) ;  /* 0x0000008000988947 */ /* 0x00cfea0003800000 */
.L_x_156:
[----:B------:R-:W-:-:S04]  /*3640*/  UIADD3 UR7, UPT, UPT, UR18, 0x1, URZ ;  /* 0x0000000112077890 */ /* 0x000fc8000fffe0ff */
[----:B------:R-:W-:-:S04]  /*3650*/  UISETP.NE.AND UP0, UPT, UR7, 0x2, UPT ;  /* 0x000000020700788c */ /* 0x000fc8000bf05270 */
[----:B------:R-:W-:Y:S02]  /*3660*/  USEL UR5, URZ, 0x1, UP0 ;  /* 0x00000001ff057887 */ /* 0x000fe40008000000 */
[----:B------:R-:W-:-:S04]  /*3670*/  USEL UR7, UR7, URZ, UP0 ;  /* 0x000000ff07077287 */ /* 0x000fc80008000000 */
[----:B------:R-:W-:Y:S01]  /*3680*/  ULEA UR7, UR7, UR6, 0x3 ;  /* 0x0000000607077291 */ /* 0x000fe2000f8e18ff */
[----:B--2---:R-:W-:-:S04]  /*3690*/  LOP3.LUT R2, R11, UR5, RZ, 0x3c, !PT ;  /* 0x000000050b027c12 */ /* 0x004fc8000f8e3cff */
[----:B------:R-:W-:-:S04]  /*36a0*/  SHF.L.U32 R2, R2, 0x1f, RZ ;  /* 0x0000001f02027819 */ /* 0x000fc800000006ff */
[----:B------:R-:W2:Y:S02]  /*36b0*/  SYNCS.PHASECHK.TRANS64.TRYWAIT P0, [UR7], R2 ;  /* 0x00000002ff0075a7 */ /* 0x000ea40008001107 */
[----:B--2---:R-:W-:Y:S05]  /*36c0*/  @!P0 BRA `(.L_x_64) ;  /* 0x00000080008c8947 */ /* 0x004fea0003800000 */
.L_x_158:
[----:B------:R-:W-:Y:S01]  /*36d0*/  NOP ;  /* 0x0000000000007918 */ /* 0x000fe20000000000 */
[----:B--2---:R-:W2:Y:S01]  /*36e0*/  LDS R0, [UR4+0x14] ;  /* 0x00001404ff007984 */ /* 0x004ea20008000800 */
[----:B------:R-:W-:Y:S01]  /*36f0*/  ULOP3.LUT UR6, UR19, 0xffff, URZ, 0xc0, !UPT ;  /* 0x0000ffff13067892 */ /* 0x000fe2000f8ec0ff */
[----:B-1----:R-:W-:Y:S01]  /*3700*/  UMOV UR8, 0xffff ;  /* 0x0000ffff00087882 */ /* 0x002fe20000000000 */
[----:B------:R-:W-:Y:S02]  /*3710*/  UMOV UR5, 0x1 ;  /* 0x0000000100057882 */ /* 0x000fe40000000000 */
[----:B------:R-:W-:-:S04]  /*3720*/  USHF.R.U32.HI UR6, URZ, 0x5, UR6 ;  /* 0x00000005ff067899 */ /* 0x000fc80008011606 */
[----:B------:R-:W-:Y:S02]  /*3730*/  USHF.L.U32 UR8, UR8, UR6, URZ ;  /* 0x0000000608087299 */ /* 0x000fe400080006ff */
[----:B------:R-:W-:-:S04]  /*3740*/  USHF.L.U32 UR5, UR5, UR6, URZ ;  /* 0x0000000605057299 */ /* 0x000fc800080006ff */
[----:B--2---:R-:W-:-:S04]  /*3750*/  LOP3.LUT R0, R0, UR8, RZ, 0xc0, !PT ;  /* 0x0000000800007c12 */ /* 0x004fc8000f8ec0ff */
[----:B------:R-:W-:-:S13]  /*3760*/  ISETP.NE.AND P0, PT, R0, UR8, PT ;  /* 0x0000000800007c0c */ /* 0x000fda000bf05270 */
[----:B------:R-:W-:Y:S05]  /*3770*/  @P0 BRA `(.L_x_65) ;  /* 0x0000000000580947 */ /* 0x000fea0003800000 */
[----:B------:R-:W1:Y:S02]  /*3780*/  LDS R0, [UR4+0x18] ;  /* 0x00001804ff007984 */ /* 0x000e640008000800 */
[----:B-1----:R-:W-:-:S04]  /*3790*/  LOP3.LUT R0, R0, UR5, RZ, 0xc0, !PT ;  /* 0x0000000500007c12 */ /* 0x002fc8000f8ec0ff */
[----:B------:R-:W-:-:S13]  /*37a0*/  ISETP.NE.AND P0, PT, R0, UR5, PT ;  /* 0x0000000500007c0c */ /* 0x000fda000bf05270 */
[----:B------:R-:W-:Y:S05]  /*37b0*/  @P0 BRA `(.L_x_66) ;  /* 0x00000000003c0947 */ /* 0x000fea0003800000 */
[----:B------:R-:W1:Y:S01]  /*37c0*/  S2R R2, SR_LANEID ;  /* 0x0000000000027919 */ /* 0x000e620000000000 */
[----:B------:R-:W-:Y:S01]  /*37d0*/  ULOP3.LUT UR8, URZ, UR8, URZ, 0x33, !UPT ;  /* 0x00000008ff087292 */ /* 0x000fe2000f8e33ff */
[----:B------:R-:W-:Y:S02]  /*37e0*/  VOTEU.ANY UR7, UPT, PT ;  /* 0x0000000000077886 */ /* 0x000fe400038e0100 */
[----:B------:R-:W-:-:S03]  /*37f0*/  UFLO.U32 UR7, UR7 ;  /* 0x00000007000772bd */ /* 0x000fc600080e0000 */
[----:B------:R-:W-:-:S04]  /*3800*/  IMAD.U32 R0, RZ, RZ, UR8 ;  /* 0x00000008ff007e24 */ /* 0x000fc8000f8e00ff */
[----:B------:R2:W3:Y:S02]  /*3810*/  REDUX UR6, R0 ;  /* 0x00000000000673c4 */ /* 0x0004e40000000000 */
[----:B------:R1:W-:Y:S02]  /*3820*/  UTCATOMSWS.AND URZ, UR8 ;  /* 0x0000000800ff79e3 */ /* 0x0003e40008000000 */
[----:B-1----:R-:W-:Y:S02]  /*3830*/  ISETP.EQ.U32.AND P0, PT, R2, UR7, PT ;  /* 0x0000000702007c0c */ /* 0x002fe4000bf02070 */
[----:B--2---:R-:W-:Y:S02]  /*3840*/  LOP3.LUT R0, RZ, UR5, RZ, 0x33, !PT ;  /* 0x00000005ff007c12 */ /* 0x004fe4000f8e33ff */
[----:B---3--:R-:W-:Y:S02]  /*3850*/  MOV R2, UR6 ;  /* 0x0000000600027c02 */ /* 0x008fe40008000f00 */
[----:B------:R-:W1:Y:S07]  /*3860*/  REDUX UR5, R0 ;  /* 0x00000000000573c4 */ /* 0x000e6e0000000000 */
[----:B------:R2:W-:Y:S01]  /*3870*/  @P0 ATOMS.AND RZ, [UR4+0x14], R2 ;  /* 0x00001402ffff098c */ /* 0x0005e2000a800004 */
[----:B-1----:R-:W-:-:S05]  /*3880*/  IMAD.U32 R0, RZ, RZ, UR5 ;  /* 0x00000005ff007e24 */ /* 0x002fca000f8e00ff */
[----:B------:R2:W-:Y:S01]  /*3890*/  @P0 ATOMS.AND RZ, [UR4+0x18], R0 ;  /* 0x00001800ffff098c */ /* 0x0005e2000a800004 */
[----:B------:R-:W-:Y:S05]  /*38a0*/  BRA `(.L_x_67) ;  /* 0x0000000000147947 */ /* 0x000fea0003800000 */
.L_x_66:
[----:B------:R-:W-:Y:S02]  /*38b0*/  MOV R2, 0x38d0 ;  /* 0x000038d000027802 */ /* 0x000fe40000000f00 */
[----:B----45:R-:W-:Y:S05]  /*38c0*/  CALL.REL.NOINC `($__internal_0_$__cuda_sm10x_tcgen05_guardrail_trap_col_being_dealloced_not_returned_by_alloc) ;  /* 0x0000008400707944 */ /* 0x030fea0003c00000 */
[----:B------:R-:W-:Y:S05]  /*38d0*/  BRA `(.L_x_67) ;  /* 0x0000000000087947 */ /* 0x000fea0003800000 */
.L_x_65:
[----:B------:R-:W-:Y:S02]  /*38e0*/  MOV R2, 0x3900 ;  /* 0x0000390000027802 */ /* 0x000fe40000000f00 */
[----:B----45:R-:W-:Y:S05]  /*38f0*/  CALL.REL.NOINC `($__internal_2_$__cuda_sm10x_tcgen05_guardrail_trap_unallocated_columns_being_dealloced) ;  /* 0x00000084007c7944 */ /* 0x030fea0003c00000 */
.L_x_67:
[----:B------:R-:W-:Y:S01]  /*3900*/  NOP ;  /* 0x0000000000007918 */ /* 0x000fe20000000000 */
[----:B------:R-:W-:Y:S05]  /*3910*/  EXIT ;  /* 0x000000000000794d */ /* 0x000fea0003800000 */
.L_x_51:
[----:B------:R-:W-:-:S09]  /*3920*/  UISETP.NE.OR UP1, UPT, UR8, 0x3, !UP1 ;  /* 0x000000030800788c */ /* 0x000fd2000cf25670 */
[----:B------:R-:W-:Y:S05]  /*3930*/  BRA.U UP1, `(.L_x_68) ;  /* 0x0000001101087547 */ /* 0x000fea000b800000 */
[----:B------:R-:W1:Y:S01]  /*3940*/  LDCU.64 UR6, c[0x0][0x888] ;  /* 0x00011100ff0677ac */ /* 0x000e620008000a00 */
[----:B------:R-:W2:Y:S01]  /*3950*/  LDC R0, c[0x0][0xb30] ;  /* 0x0002cc00ff007b82 */ /* 0x000ea20000000800 */
[----:B------:R-:W-:Y:S02]  /*3960*/  HFMA2 R27, -RZ, RZ, 0, 0 ;  /* 0x00000000ff1b7431 */ /* 0x000fe400000001ff */
[----:B------:R-:W-:Y:S01]  /*3970*/  IMAD.MOV.U32 R29, RZ, RZ, 0x1 ;  /* 0x00000001ff1d7424 */ /* 0x000fe200078e00ff */
[----:B------:R-:W4:Y:S01]  /*3980*/  LDCU.64 UR4, c[0x0][0x890] ;  /* 0x00011200ff0477ac */ /* 0x000f220008000a00 */
[----:B------:R-:W-:Y:S01]  /*3990*/  IMAD.MOV.U32 R28, RZ, RZ, RZ ;  /* 0x000000ffff1c7224 */ /* 0x000fe200078e00ff */
[----:B------:R-:W-:Y:S01]  /*39a0*/  MOV R25, 0x2000 ;  /* 0x0000200000197802 */ /* 0x000fe20000000f00 */
[----:B------:R-:W-:Y:S01]  /*39b0*/  UPLOP3.LUT UP0, UPT, UPT, UPT, UPT, 0x40, 0x4 ;  /* 0x000000000004789c */ /* 0x000fe20003f0e870 */
[----:B------:R-:W3:Y:S08]  /*39c0*/  LDC R24, c[0x0][0x370] ;  /* 0x0000dc00ff187b82 */ /* 0x000ef00000000800 */
[----:B------:R-:W3:Y:S01]  /*39d0*/  LDC R3, c[0x0][0xb0c] ;  /* 0x0002c300ff037b82 */ /* 0x000ee20000000800 */
[----:B-1----:R-:W-:-:S03]  /*39e0*/  UISETP.NE.U32.AND UP1, UPT, UR6, URZ, UPT ;  /* 0x000000ff0600728c */ /* 0x002fc6000bf25070 */
[----:B------:R-:W-:Y:S01]  /*39f0*/  UMOV UR6, 0x400 ;  /* 0x0000040000067882 */ /* 0x000fe20000000000 */
[----:B------:R-:W-:Y:S02]  /*3a00*/  UISETP.NE.AND.EX UP1, UPT, UR7, URZ, UPT, UP1 ;  /* 0x000000ff0700728c */ /* 0x000fe4000bf25310 */
[----:B------:R-:W-:Y:S01]  /*3a10*/  ULEA UR6, UR37, UR6, 0x18 ;  /* 0x0000000625067291 */ /* 0x000fe2000f8ec0ff */
[----:B------:R-:W1:Y:S01]  /*3a20*/  LDC R18, c[0x0][0xb20] ;  /* 0x0002c800ff127b82 */ /* 0x000e620000000800 */
[----:B----4-:R-:W-:Y:S01]  /*3a30*/  UISETP.NE.U32.AND UP2, UPT, UR4, URZ, UPT ;  /* 0x000000ff0400728c */ /* 0x010fe2000bf45070 */
[----:B--2---:R-:W-:Y:S01]  /*3a40*/  ISETP.NE.AND P1, PT, R0, 0x1, PT ;  /* 0x000000010000780c */ /* 0x004fe20003f25270 */
[----:B------:R-:W-:Y:S02]  /*3a50*/  UIADD3 UR7, UPT, UPT, UR6, 0x88, URZ ;  /* 0x0000008806077890 */ /* 0x000fe4000fffe0ff */
[----:B------:R-:W-:Y:S02]  /*3a60*/  UIADD3 UR33, UPT, UPT, UR6, 0x70, URZ ;  /* 0x0000007006217890 */ /* 0x000fe4000fffe0ff */
[----:B------:R-:W-:Y:S01]  /*3a70*/  UIADD3 UR25, UPT, UPT, UR6, 0x78, URZ ;  /* 0x0000007806197890 */ /* 0x000fe2000fffe0ff */
[----:B------:R-:W2:Y:S01]  /*3a80*/  LDC.64 R30, c[0x0][0x348] ;  /* 0x0000d200ff1e7b82 */ /* 0x000ea20000000a00 */
[----:B------:R-:W-:-:S02]  /*3a90*/  UIADD3 UR17, UPT, UPT, UR6, 0x80, URZ ;  /* 0x0000008006117890 */ /* 0x000fc4000fffe0ff */
[----:B------:R-:W-:Y:S02]  /*3aa0*/  UPRMT UR7, UR37, 0x654, UR7 ;  /* 0x0000065425077896 */ /* 0x000fe40008000007 */
[----:B------:R-:W-:-:S03]  /*3ab0*/  UISETP.NE.AND.EX UP2, UPT, UR5, URZ, UPT, UP2 ;  /* 0x000000ff0500728c */ /* 0x000fc6000bf45320 */
[----:B------:R-:W4:Y:S08]  /*3ac0*/  LDC.64 R16, c[0x0][0xb10] ;  /* 0x0002c400ff107b82 */ /* 0x000f300000000a00 */
[----:B------:R-:W1:Y:S08]  /*3ad0*/  LDC.64 R6, c[0x0][0xb18] ;  /* 0x0002c600ff067b82 */ /* 0x000e700000000a00 */
[----:B------:R-:W1:Y:S08]  /*3ae0*/  LDC.64 R4, c[0x0][0xb28] ;  /* 0x0002ca00ff047b82 */ /* 0x000e700000000a00 */
[----:B---3--:R-:W1:Y:S02]  /*3af0*/  LDC R19, c[0x0][0x374] ;  /* 0x0000dd00ff137b82 */ /* 0x008e640000000800 */
.L_x_79:
[C---:B------:R-:W-:Y:S02]  /*3b00*/  LEA R0, R28.reuse, UR6, 0x3 ;  /* 0x000000061c007c11 */ /* 0x040fe4000f8e18ff */
[----:B------:R-:W-:Y:S02]  /*3b10*/  SHF.L.U32 R2, R27, 0x1f, RZ ;  /* 0x0000001f1b027819 */ /* 0x000fe400000006ff */
[----:B------:R-:W-:Y:S02]  /*3b20*/  LEA R20, R28, UR6, 0x4 ;  /* 0x000000061c147c11 */ /* 0x000fe4000f8e20ff */
[----:B---3--:R-:W3:Y:S02]  /*3b30*/  SYNCS.PHASECHK.TRANS64.TRYWAIT P0, [R0+URZ+0xc0], R2 ;  /* 0x0000c002000075a7 */ /* 0x008ee400080011ff */
[----:B---3--:R-:W-:Y:S05]  /*3b40*/  @!P0 BRA `(.L_x_69) ;  /* 0x0000007c00848947 */ /* 0x008fea0003800000 */
.L_x_159:
[----:B------:R-:W-:Y:S01]  /*3b50*/  ISETP.GE.AND P0, PT, R72, 0x1, PT ;  /* 0x000000014800780c */ /* 0x000fe20003f06270 */
[----:B------:R-:W1:Y:S01]  /*3b60*/  LDS.128 R20, [R20+0x130] ;  /* 0x0001300014147984 */ /* 0x000e620000000c00 */
[----:B---3--:R-:W-:Y:S01]  /*3b70*/  VIADD R0, R0, 0xd0 ;  /* 0x000000d000007836 */ /* 0x008fe20000000000 */
[----:B------:R-:W-:Y:S01]  /*3b80*/  @!PT LDS RZ, [RZ] ;  /* 0x00000000fffff984 */ /* 0x000fe20000000800 */
[----:B------:R-:W-:Y:S01]  /*3b90*/  @!PT LDS RZ, [RZ] ;  /* 0x00000000fffff984 */ /* 0x000fe20000000800 */
[----:B------:R-:W-:Y:S01]  /*3ba0*/  @!PT LDS RZ, [RZ] ;  /* 0x00000000fffff984 */ /* 0x000fe20000000800 */
[----:B------:R-:W-:Y:S01]  /*3bb0*/  @!PT LDS RZ, [RZ] ;  /* 0x00000000fffff984 */ /* 0x000fe20000000800 */
[----:B------:R3:W-:Y:S06]  /*3bc0*/  MEMBAR.ALL.CTA ;  /* 0x0000000000007992 */ /* 0x0007ec0000008000 */
[----:B---3--:R-:W3:Y:S01]  /*3bd0*/  FENCE.VIEW.ASYNC.S ;  /* 0x00000000000073c6 */ /* 0x008ee20000000000 */
[----:B------:R-:W-:Y:S04]  /*3be0*/  PRMT R0, RZ, 0x654, R0 ;  /* 0x00000654ff007816 */ /* 0x000fe80000000000 */
[----:B---3--:R3:W-:Y:S01]  /*3bf0*/  SYNCS.ARRIVE.TRANS64.RED.A1T0 RZ, [R0+URZ], RZ ;  /* 0x000000ff00ff79a7 */ /* 0x0087e200081004ff */
[----:B-1----:R-:W-:Y:S11]  /*3c00*/  LOP3.LUT P3, RZ, R22, 0x1, RZ, 0xc0, !PT ;  /* 0x0000000116ff7812 */ /* 0x002ff6000786c0ff */
[----:B------:R-:W-:Y:S02]  /*3c10*/  @!UPT UIADD3 URZ, UPT, UPT, URZ, URZ, URZ ;  /* 0x000000fffffff290 */ /* 0x000fe4000fffe0ff */
[----:B------:R-:W-:Y:S02]  /*3c20*/  @P3 MOV R11, R20 ;  /* 0x00000014000b3202 */ /* 0x000fe40000000f00 */
[----:B------:R-:W-:Y:S01]  /*3c30*/  @P3 LOP3.LUT R10, R21, 0xffff, RZ, 0xc0, !PT ;  /* 0x0000ffff150a3812 */ /* 0x000fe200078ec0ff */
[----:B---3--:R-:W-:Y:S06]  /*3c40*/  @!P0 BRA `(.L_x_70) ;  /* 0x0000000000a48947 */ /* 0x008fec0003800000 */
[-C--:B------:R-:W-:Y:S01]  /*3c50*/  IMAD.HI.U32 R0, R19, R7.reuse, RZ ;  /* 0x0000000713007227 */ /* 0x080fe200078e00ff */
[----:B------:R-:W-:Y:S02]  /*3c60*/  ISETP.NE.AND P0, PT, R6, 0x1, PT ;  /* 0x000000010600780c */ /* 0x000fe40003f05270 */
[----:B------:R-:W-:Y:S01]  /*3c70*/  ISETP.NE.AND P2, PT, R72, 0x1, PT ;  /* 0x000000014800780c */ /* 0x000fe20003f45270 */
[----:B----4-:R-:W-:Y:S01]  /*3c80*/  IMAD.HI.U32 R9, R24, R16, RZ ;  /* 0x0000001018097227 */ /* 0x010fe200078e00ff */
[----:B------:R-:W-:Y:S02]  /*3c90*/  SHF.R.U32.HI R0, RZ, R18, R0 ;  /* 0x00000012ff007219 */ /* 0x000fe40000011600 */
[----:B------:R-:W-:Y:S01]  /*3ca0*/  ISETP.NE.AND P4, PT, R3, 0x1, PT ;  /* 0x000000010300780c */ /* 0x000fe20003f85270 */
[----:B------:R-:W-:Y:S01]  /*3cb0*/  IMAD.HI.U32 R13, R10, R7, RZ ;  /* 0x000000070a0d7227 */ /* 0x000fe200078e00ff */
[----:B------:R-:W-:Y:S02]  /*3cc0*/  SHF.R.U32.HI R9, RZ, R17, R9 ;  /* 0x00000011ff097219 */ /* 0x000fe40000011609 */
[----:B------:R-:W-:Y:S01]  /*3cd0*/  SEL R0, R19, R0, !P0 ;  /* 0x0000000013007207 */ /* 0x000fe20004000000 */
[----:B------:R-:W-:Y:S01]  /*3ce0*/  IMAD.HI.U32 R12, R11, R16, RZ ;  /* 0x000000100b0c7227 */ /* 0x000fe200078e00ff */
[----:B------:R-:W-:Y:S03]  /*3cf0*/  SEL R9, R24, R9, !P4 ;  /* 0x0000000918097207 */ /* 0x000fe60006000000 */
[-C--:B------:R-:W-:Y:S01]  /*3d00*/  IMAD.HI.U32 R8, R0, R4.reuse, RZ ;  /* 0x0000000400087227 */ /* 0x080fe200078e00ff */
[----:B------:R-:W-:Y:S03]  /*3d10*/  SHF.R.U32.HI R12, RZ, R17, R12 ;  /* 0x00000011ff0c7219 */ /* 0x000fe6000001160c */
[----:B------:R-:W-:Y:S01]  /*3d20*/  IMAD.HI.U32 R2, R9, R4, RZ ;  /* 0x0000000409027227 */ /* 0x000fe200078e00ff */
[-C--:B------:R-:W-:Y:S02]  /*3d30*/  @P2 SHF.R.U32.HI R0, RZ, R5.reuse, R8 ;  /* 0x00000005ff002219 */ /* 0x080fe40000011608 */
[----:B------:R-:W-:Y:S02]  /*3d40*/  SHF.R.U32.HI R8, RZ, R18, R13 ;  /* 0x00000012ff087219 */ /* 0x000fe4000001160d */
[----:B------:R-:W-:Y:S01]  /*3d50*/  @P2 SHF.R.U32.HI R9, RZ, R5, R2 ;  /* 0x00000005ff092219 */ /* 0x000fe20000011602 */
[----:B------:R-:W-:Y:S01]  /*3d60*/  IMAD R0, R72, R0, RZ ;  /* 0x0000000048007224 */ /* 0x000fe200078e02ff */
[----:B------:R-:W-:Y:S02]  /*3d70*/  SEL R8, R10, R8, !P0 ;  /* 0x000000080a087207 */ /* 0x000fe40004000000 */
[----:B------:R-:W-:Y:S01]  /*3d80*/  SEL R2, R11, R12, !P4 ;  /* 0x0000000c0b027207 */ /* 0x000fe20006000000 */
[----:B------:R-:W-:Y:S01]  /*3d90*/  IMAD R12, R72, R9, RZ ;  /* 0x00000009480c7224 */ /* 0x000fe200078e02ff */
[C---:B------:R-:W-:Y:S01]  /*3da0*/  ISETP.GE.AND P0, PT, R8.reuse, R0, PT ;  /* 0x000000000800720c */ /* 0x040fe20003f06270 */
[----:B------:R-:W-:Y:S03]  /*3db0*/  IMAD.HI.U32 R0, R8, R4, RZ ;  /* 0x0000000408007227 */ /* 0x000fe600078e00ff */
[----:B------:R-:W-:Y:S02]  /*3dc0*/  ISETP.GE.OR P0, PT, R2, R12, P0 ;  /* 0x0000000c0200720c */ /* 0x000fe40000706670 */
[-C--:B------:R-:W-:Y:S04]  /*3dd0*/  SHF.R.U32.HI R0, RZ, R5.reuse, R0 ;  /* 0x00000005ff007219 */ /* 0x080fe80000011600 */
[----:B------:R-:W-:Y:S05]  /*3de0*/  SEL R13, R8, R0, !P2 ;  /* 0x00000000080d7207 */ /* 0x000fea0005000000 */
[----:B------:R-:W-:Y:S02]  /*3df0*/  IMAD.MOV R12, RZ, RZ, -R13 ;  /* 0x000000ffff0c7224 */ /* 0x000fe400078e0a0d */
[----:B------:R-:W-:Y:S04]  /*3e00*/  @!P0 IMAD.HI.U32 R0, R2, R4, RZ ;  /* 0x0000000402008227 */ /* 0x000fe800078e00ff */
[----:B------:R-:W-:Y:S01]  /*3e10*/  IMAD R12, R72, R12, R8 ;  /* 0x0000000c480c7224 */ /* 0x000fe200078e0208 */
[----:B------:R-:W-:Y:S04]  /*3e20*/  @!P0 SHF.R.U32.HI R0, RZ, R5, R0 ;  /* 0x00000005ff008219 */ /* 0x000fe80000011600 */
[----:B------:R-:W-:Y:S04]  /*3e30*/  @!P0 SEL R0, R2, R0, !P2 ;  /* 0x0000000002008207 */ /* 0x000fe80005000000 */
[----:B------:R-:W-:Y:S01]  /*3e40*/  @!P0 IADD3 R13, PT, PT, R13, -R0, RZ ;  /* 0x800000000d0d8210 */ /* 0x000fe20007ffe0ff */
[----:B------:R-:W-:Y:S01]  /*3e50*/  @!P0 IMAD R0, R9, R12, R0 ;  /* 0x0000000c09008224 */ /* 0x000fe200078e0200 */
[----:B------:R-:W-:Y:S01]  /*3e60*/  IADD3 R9, PT, PT, -R8, RZ, RZ ;  /* 0x000000ff08097210 */ /* 0x000fe20007ffe1ff */
[--C-:B------:R-:W-:Y:S02]  /*3e70*/  IMAD.MOV R12, RZ, RZ, -R2.reuse ;  /* 0x000000ffff0c7224 */ /* 0x100fe400078e0a02 */
[----:B------:R-:W-:Y:S02]  /*3e80*/  @!P0 IMAD R8, R13, R72, R2 ;  /* 0x000000480d088224 */ /* 0x000fe400078e0202 */
[----:B------:R-:W-:Y:S02]  /*3e90*/  @!P0 IMAD.MOV.U32 R2, RZ, RZ, R0 ;  /* 0x000000ffff028224 */ /* 0x000fe400078e0000 */
[----:B------:R-:W-:Y:S02]  /*3ea0*/  IMAD R11, R3, R12, R11 ;  /* 0x0000000c030b7224 */ /* 0x000fe400078e020b */
[----:B------:R-:W-:Y:S02]  /*3eb0*/  IMAD R10, R6, R9, R10 ;  /* 0x00000009060a7224 */ /* 0x000fe400078e020a */
[----:B------:R-:W-:Y:S02]  /*3ec0*/  IMAD R11, R2, R3, R11 ;  /* 0x00000003020b7224 */ /* 0x000fe400078e020b */
[----:B------:R-:W-:Y:S02]  /*3ed0*/  IMAD R10, R8, R6, R10 ;  /* 0x00000006080a7224 */ /* 0x000fe400078e020a */
.L_x_70:
[----:B------:R-:W-:Y:S05]  /*3ee0*/  BRA.U UP0, `(.L_x_71) ;  /* 0x0000000100107547 */ /* 0x000fea000b800000 */
[----:B------:R-:W-:Y:S04]  /*3ef0*/  MOV R2, UR13 ;  /* 0x0000000d00027c02 */ /* 0x000fe80008000f00 */
[----:B------:R-:W-:Y:S04]  /*3f00*/  SHF.L.U32 R2, R2, 0x1f, RZ ;  /* 0x0000001f02027819 */ /* 0x000fe800000006ff */
[----:B------:R-:W1:Y:S02]  /*3f10*/  SYNCS.PHASECHK.TRANS64.TRYWAIT P0, [UR6+0xb8], R2 ;  /* 0x0000b802ff0075a7 */ /* 0x000e640008001106 */
[----:B-1----:R-:W-:Y:S05]  /*3f20*/  @!P0 BRA `(.L_x_72) ;  /* 0x0000007800a08947 */ /* 0x002fea0003800000 */
.L_x_71:
[----:B------:R-:W-:Y:S02]  /*3f30*/  R2UR UR35, R15 ;  /* 0x000000000f2372ca */ /* 0x000fe400000e0000 */
[----:B------:R-:W-:Y:S02]  /*3f40*/  R2UR UR34, R14 ;  /* 0x000000000e2272ca */ /* 0x000fe400000e0000 */
[----:B------:R-:W-:Y:S02]  /*3f50*/  ISETP.NE.U32.AND P2, PT, RZ, UR4, PT ;  /* 0x00000004ff007c0c */ /* 0x000fe4000bf45070 */
[----:B------:R-:W-:Y:S02]  /*3f60*/  SHF.L.U32 R14, R29, 0x1f, RZ ;  /* 0x0000001f1d0e7819 */ /* 0x000fe400000006ff */
[----:B------:R-:W-:Y:S05]  /*3f70*/  ISETP.NE.AND.EX P2, PT, RZ, UR5, PT, P2 ;  /* 0x00000005ff007c0c */ /* 0x000fea000bf45320 */
[----:B------:R-:W-:Y:S02]  /*3f80*/  USHF.L.U32 UR35, UR35, 0x7, URZ ;  /* 0x0000000723237899 */ /* 0x000fe400080006ff */
[----:B------:R-:W-:Y:S01]  /*3f90*/  USHF.L.U32 UR34, UR34, 0x8, URZ ;  /* 0x0000000822227899 */ /* 0x000fe200080006ff */
[----:B------:R-:W-:Y:S11]  /*3fa0*/  BRA.U !UP2, `(.L_x_73) ;  /* 0x000000010a347547 */ /* 0x000ff6000b800000 */
[----:B------:R-:W-:Y:S01]  /*3fb0*/  UPLOP3.LUT UP3, UPT, UPT, UPT, UP1, 0x80, 0x8 ;  /* 0x000000000008789c */ /* 0x000fe20003f6f010 */
[----:B-1----:R-:W-:Y:S02]  /*3fc0*/  HFMA2 R0, -RZ, RZ, 0, 5.9604644775390625e-08 ;  /* 0x00000001ff007431 */ /* 0x002fe400000001ff */
[----:B------:R-:W-:Y:S03]  /*3fd0*/  IMAD.MOV.U32 R170, RZ, RZ, 0x1 ;  /* 0x00000001ffaa7424 */ /* 0x000fe600078e00ff */
[----:B------:R-:W-:Y:S05]  /*3fe0*/  PLOP3.LUT P0, PT, PT, PT, UP3, 0x80, 0x8 ;  /* 0x000000000008781c */ /* 0x000fea0003f0f038 */
[----:B------:R-:W1:Y:S01]  /*3ff0*/  @UP3 LDCU.64 UR10, c[0x0][0x888] ;  /* 0x00011100ff0a37ac */ /* 0x000e620008000a00 */
[----:B------:R-:W-:Y:S07]  /*4000*/  @UP3 UIMAD UR8, UR36, UR4, URZ ;  /* 0x00000004240832a4 */ /* 0x000fee000f8e02ff */
[----:B------:R-:W-:Y:S01]  /*4010*/  @!P0 PRMT R170, R0, 0x7610, R170 ;  /* 0x0000761000aa8816 */ /* 0x000fe200000000aa */
[----:B-1----:R-:W-:Y:S03]  /*4020*/  @UP3 UIMAD.WIDE UR10, UR8, 0x4, UR10 ;  /* 0x00000004080a38a5 */ /* 0x002fe6000f8e020a */
[----:B------:R-:W1:Y:S03]  /*4030*/  @!UP3 LDCU UR8, c[0x0][0x880] ;  /* 0x00011000ff08b7ac */ /* 0x000e660008000800 */
[----:B------:R-:W-:Y:S01]  /*4040*/  IMAD.U32 R8, RZ, RZ, UR10 ;  /* 0x0000000aff087e24 */ /* 0x000fe2000f8e00ff */
[----:B------:R-:W-:Y:S05]  /*4050*/  MOV R9, UR11 ;  /* 0x0000000b00097c02 */ /* 0x000fea0008000f00 */
[----:B-----5:R3:W5:Y:S02]  /*4060*/  @P0 LDG.E R79, desc[UR46][R8.64] ;  /* 0x0000002e084f0981 */ /* 0x020764000c1e1900 */
[----:B-1-3--:R-:W-:Y:S07]  /*4070*/  @!P0 IMAD.U32 R79, RZ, RZ, UR8 ;  /* 0x00000008ff4f8e24 */ /* 0x00afee000f8e00ff */
.L_x_73:
[----:B-----5:R-:W-:Y:S01]  /*4080*/  @!P2 FSETP.EQ.AND P0, PT, R79, RZ, PT ;  /* 0x000000ff4f00a20b */ /* 0x020fe20003f02000 */
[----:B------:R-:W-:Y:S01]  /*4090*/  @!UPT UIADD3 URZ, UPT, UPT, URZ, URZ, URZ ;  /* 0x000000fffffff290 */ /* 0x000fe2000fffe0ff */
[----:B------:R-:W-:Y:S11]  /*40a0*/  @!P2 BRA `(.L_x_74) ;  /* 0x000000000014a947 */ /* 0x000ff60003800000 */
[----:B------:R-:W-:Y:S02]  /*40b0*/  LOP3.LUT P2, RZ, R170, 0xff, RZ, 0xc0, !PT ;  /* 0x000000ffaaff7812 */ /* 0x000fe4000784c0ff */
[----:B------:R-:W-:Y:S04]  /*40c0*/  PLOP3.LUT P0, PT, PT, PT, UP3, 0x80, 0x8 ;  /* 0x000000000008781c */ /* 0x000fe80003f0f038 */
[----:B------:R-:W-:Y:S07]  /*40d0*/  PLOP3.LUT P0, PT, P0, PT, PT, 0x8, 0x80 ;  /* 0x000000000080781c */ /* 0x000fee000070e170 */
[----:B------:R-:W-:Y:S11]  /*40e0*/  @P2 FSETP.EQ.AND P0, PT, R79, RZ, PT ;  /* 0x000000ff4f00220b */ /* 0x000ff60003f02000 */
[----:B------:R-:W-:Y:S02]  /*40f0*/  @!UPT UIADD3 URZ, UPT, UPT, URZ, URZ, URZ ;  /* 0x000000fffffff290 */ /* 0x000fe4000fffe0ff */
.L_x_74:
[----:B------:R-:W3:Y:S01]  /*4100*/  SYNCS.PHASECHK.TRANS64.TRYWAIT P2, [UR6+0x90], R14 ;  /* 0x0000900eff0075a7 */ /* 0x000ee20008041106 */
[----:B------:R-:W-:Y:S04]  /*4110*/  ELECT P4, URZ, PT ;  /* 0x0000000000ff782f */ /* 0x000fe80003880000 */
[----:B------:R-:W-:Y:S11]  /*4120*/  PLOP3.LUT P4, PT, P0, P4, PT, 0xf2, 0x2f ;  /* 0x00000000002f781c */ /* 0x000ff60000789e72 */
[----:B------:R-:W-:Y:S02]  /*4130*/  @!UPT UIADD3 URZ, UPT, UPT, URZ, URZ, URZ ;  /* 0x000000fffffff290 */ /* 0x000fe4000fffe0ff */
[----:B--2---:R-:W-:Y:S05]  /*4140*/  @!P4 IADD3 R8, P0, PT, R30, 0x580, RZ ;  /* 0x000005801e08c810 */ /* 0x004fea0007f1e0ff */
[----:B-1----:R-:W-:Y:S01]  /*4150*/  @!P4 IMAD.X R2, RZ, RZ, R31, P0 ;  /* 0x000000ffff02c224 */ /* 0x002fe200000e061f */
[----:B---3--:R-:W-:Y:S07]  /*4160*/  @!P2 BRA `(.L_x_75) ;  /* 0x000000780028a947 */ /* 0x008fee0003800000 */
.L_x_162:
[----:B------:R-:W-:Y:S01]  /*4170*/  @!P4 R2UR UR8, R2 ;  /* 0x000000000208c2ca */ /* 0x000fe200000e0000 */
[----:B------:R-:W-:Y:S01]  /*4180*/  VOTEU.ALL UP0, P4 ;  /* 0x0000000000ff7886 */ /* 0x000fe20002000000 */
[----:B------:R-:W-:Y:S01]  /*4190*/  @!P4 R2UR UR9, R8 ;  /* 0x000000000809c2ca */ /* 0x000fe200000e0000 */
[----:B-1----:R-:W-:Y:S01]  /*41a0*/  @!P4 IMAD.MOV.U32 R0, RZ, RZ, 0x2000 ;  /* 0x00002000ff00c424 */ /* 0x002fe200078e00ff */
[----:B------:R-:W-:Y:S01]  /*41b0*/  UMOV UR10, 0x0 ;  /* 0x00000000000a7882 */ /* 0x000fe20000000000 */
[----:B------:R-:W-:Y:S01]  /*41c0*/  UMOV UR11, 0x10000000 ;  /* 0x10000000000b7882 */ /* 0x000fe20000000000 */
[----:B------:R-:W-:Y:S01]  /*41d0*/  @!UP0 UIADD3 UR32, UPT, UPT, UR6, 0x200, URZ ;  /* 0x0000020006208890 */ /* 0x000fe2000fffe0ff */
[----:B------:R-:W-:Y:S06]  /*41e0*/  VOTEU.ALL UP0, P4 ;  /* 0x0000000000ff7886 */ /* 0x000fec0002000000 */
[----:B------:R-:W-:Y:S01]  /*41f0*/  IMAD.U32 R9, RZ, RZ, UR8 ;  /* 0x00000008ff097e24 */ /* 0x000fe2000f8e00ff */
[----:B------:R-:W-:Y:S01]  /*4200*/  UPRMT UR8, UR37, 0x654, UR33 ;  /* 0x0000065425087896 */ /* 0x000fe20008000021 */
[----:B------:R-:W-:Y:S03]  /*4210*/  IMAD.U32 R8, RZ, RZ, UR9 ;  /* 0x00000009ff087e24 */ /* 0x000fe6000f8e00ff */
[----:B------:R-:W-:Y:S02]  /*4220*/  @!P4 R2UR UR15, R9 ;  /* 0x00000000090fc2ca */ /* 0x000fe400000e0000 */
[----:B------:R-:W-:Y:S02]  /*4230*/  @!P4 R2UR UR14, R8 ;  /* 0x00000000080ec2ca */ /* 0x000fe400000e0000 */
[----:B------:R-:W-:Y:S05]  /*4240*/  @!P4 IADD3 R8, P0, PT, R30, 0x580, RZ ;  /* 0x000005801e08c810 */ /* 0x000fea0007f1e0ff */
[----:B------:R-:W-:Y:S06]  /*4250*/  @!P4 IMAD.X R2, RZ, RZ, R31, P0 ;  /* 0x000000ffff02c224 */ /* 0x000fec00000e061f */
[----:B------:R1:W-:Y:S01]  /*4260*/  @!UP0 UTMALDG.3D [UR32], [UR14], desc[UR10] ;  /* 0x00000a200e0085b4 */ /* 0x0003e20008011000 */
[----:B------:R1:W-:Y:S01]  /*4270*/  @!P4 SYNCS.ARRIVE.TRANS64.RED.A0TR RZ, [UR6+0x70], R0 ;  /* 0x00007000ffffc9a7 */ /* 0x0003e20008300406 */
[----:B------:R-:W-:Y:S01]  /*4280*/  SYNCS.ARRIVE.TRANS64.RED.A1T0 RZ, [UR8], RZ ;  /* 0x000000ffffff79a7 */ /* 0x000fe20008100408 */
[----:B------:R-:W2:Y:S02]  /*4290*/  SYNCS.PHASECHK.TRANS64.TRYWAIT P2, [UR6+0x98], R14 ;  /* 0x0000980eff0075a7 */ /* 0x000ea40008041106 */
[----:B-12---:R-:W-:Y:S05]  /*42a0*/  @!P2 BRA `(.L_x_76) ;  /* 0x0000007400f0a947 */ /* 0x006fea0003800000 */
.L_x_164:
[----:B------:R-:W-:Y:S01]  /*42b0*/  @!P4 R2UR UR8, R2 ;  /* 0x000000000208c2ca */ /* 0x000fe200000e0000 */
[----:B------:R-:W-:Y:S01]  /*42c0*/  VOTEU.ALL UP0, P4 ;  /* 0x0000000000ff7886 */ /* 0x000fe20002000000 */
[----:B------:R-:W-:Y:S01]  /*42d0*/  @!P4 R2UR UR9, R8 ;  /* 0x000000000809c2ca */ /* 0x000fe200000e0000 */
[----:B-1----:R-:W-:Y:S01]  /*42e0*/  @!P4 IMAD.MOV.U32 R0, RZ, RZ, 0x2000 ;  /* 0x00002000ff00c424 */ /* 0x002fe200078e00ff */
[----:B------:R-:W-:Y:S01]  /*42f0*/  UMOV UR10, 0x0 ;  /* 0x00000000000a7882 */ /* 0x000fe20000000000 */
[----:B------:R-:W-:Y:S01]  /*4300*/  UMOV UR11, 0x10000000 ;  /* 0x10000000000b7882 */ /* 0x000fe20000000000 */
[----:B------:R-:W-:Y:S02]  /*4310*/  @!UP0 UIADD3 UR26, UPT, UPT, UR34, 0x40, URZ ;  /* 0x00000040221a8890 */ /* 0x000fe4000fffe0ff */
[----:B------:R-:W-:Y:S01]  /*4320*/  @!UP0 UIADD3 UR24, UPT, UPT, UR6, 0x2200, URZ ;  /* 0x0000220006188890 */ /* 0x000fe2000fffe0ff */
[----:B------:R-:W-:Y:S01]  /*4330*/  VOTEU.ALL UP0, P4 ;  /* 0x0000000000ff7886 */ /* 0x000fe20002000000 */
[----:B------:R-:W-:Y:S01]  /*4340*/  UMOV UR27, UR35 ;  /* 0x00000023001b7c82 */ /* 0x000fe20008000000 */
[----:B------:R-:W-:Y:S02]  /*4350*/  UMOV UR28, UR36 ;  /* 0x00000024001c7c82 */ /* 0x000fe40008000000 */
        /* <DEDUP_REMOVED lines=12> */
.L_x_166:
[----:B------:R-:W2:Y:S01]  /*4420*/  LDC.64 R12, c[0x0][0xb18] ;  /* 0x0002c600ff0c7b82 */ /* 0x000ea20000000a00 */
[----:B------:R-:W-:Y:S01]  /*4430*/  @!P4 R2UR UR8, R2 ;  /* 0x000000000208c2ca */ /* 0x000fe200000e0000 */
[----:B------:R-:W-:Y:S01]  /*4440*/  VOTEU.ALL UP0, P4 ;  /* 0x0000000000ff7886 */ /* 0x000fe20002000000 */
[----:B------:R-:W-:Y:S01]  /*4450*/  @!P4 R2UR UR9, R8 ;  /* 0x000000000809c2ca */ /* 0x000fe200000e0000 */
[----:B-1----:R-:W-:Y:S01]  /*4460*/  @!P4 IMAD.MOV.U32 R0, RZ, RZ, 0x2000 ;  /* 0x00002000ff00c424 */ /* 0x002fe200078e00ff */
[----:B------:R-:W-:Y:S03]  /*4470*/  UMOV UR10, 0x0 ;  /* 0x00000000000a7882 */ /* 0x000fe60000000000 */
[----:B------:R-:W1:Y:S01]  /*4480*/  @!P1 LDC R2, c[0x0][0xb0c] ;  /* 0x0002c300ff029b82 */ /* 0x000e620000000800 */
[----:B------:R-:W-:Y:S01]  /*4490*/  @!UP0 UIADD3 UR18, UPT, UPT, UR34, 0x80, URZ ;  /* 0x0000008022128890 */ /* 0x000fe2000fffe0ff */
[----:B------:R-:W-:Y:S01]  /*44a0*/  @P3 SHF.R.U32.HI R26, RZ, 0x10, R21 ;  /* 0x00000010ff1a3819 */ /* 0x000fe20000011615 */
[----:B------:R-:W-:Y:S01]  /*44b0*/  @!UP0 UIADD3 UR16, UPT, UPT, UR6, 0x4200, URZ ;  /* 0x0000420006108890 */ /* 0x000fe2000fffe0ff */
[----:B------:R-:W-:Y:S01]  /*44c0*/  VIADD R28, R28, 0x1 ;  /* 0x000000011c1c7836 */ /* 0x000fe20000000000 */
[----:B------:R-:W-:Y:S01]  /*44d0*/  VOTEU.ALL UP0, P4 ;  /* 0x0000000000ff7886 */ /* 0x000fe20002000000 */
[----:B------:R-:W-:Y:S01]  /*44e0*/  UMOV UR11, 0x10000000 ;  /* 0x10000000000b7882 */ /* 0x000fe20000000000 */
[----:B------:R-:W-:Y:S01]  /*44f0*/  UMOV UR19, UR35 ;  /* 0x0000002300137c82 */ /* 0x000fe20008000000 */
[----:B------:R-:W-:Y:S01]  /*4500*/  IMAD.U32 R9, RZ, RZ, UR8 ;  /* 0x00000008ff097e24 */ /* 0x000fe2000f8e00ff */
[----:B------:R-:W-:Y:S01]  /*4510*/  UMOV UR20, UR36 ;  /* 0x0000002400147c82 */ /* 0x000fe20008000000 */
[----:B------:R-:W-:Y:S01]  /*4520*/  IMAD.U32 R8, RZ, RZ, UR9 ;  /* 0x00000009ff087e24 */ /* 0x000fe2000f8e00ff */
[----:B------:R-:W-:Y:S02]  /*4530*/  UPRMT UR8, UR37, 0x654, UR17 ;  /* 0x0000065425087896 */ /* 0x000fe40008000011 */
[----:B------:R-:W-:Y:S02]  /*4540*/  @!P4 R2UR UR15, R9 ;  /* 0x00000000090fc2ca */ /* 0x000fe400000e0000 */
[----:B------:R-:W-:Y:S02]  /*4550*/  @!P4 R2UR UR14, R8 ;  /* 0x00000000080ec2ca */ /* 0x000fe400000e0000 */
[----:B------:R-:W3:Y:S11]  /*4560*/  LDC.64 R8, c[0x0][0xb10] ;  /* 0x0002c400ff087b82 */ /* 0x000ef60000000a00 */
[----:B------:R1:W-:Y:S01]  /*4570*/  @!UP0 UTMALDG.3D [UR16], [UR14], desc[UR10] ;  /* 0x00000a100e0085b4 */ /* 0x0003e20008011000 */
[----:B------:R5:W-:Y:S01]  /*4580*/  @!P4 SYNCS.ARRIVE.TRANS64.RED.A0TR RZ, [UR6+0x80], R0 ;  /* 0x00008000ffffc9a7 */ /* 0x000be20008300406 */
[C---:B---3--:R-:W-:Y:S01]  /*4590*/  @!P1 IMAD.HI.U32 R8, R11.reuse, R8, RZ ;  /* 0x000000080b089227 */ /* 0x048fe200078e00ff */
[----:B--2---:R-:W-:Y:S02]  /*45a0*/  @!P1 ISETP.NE.AND P0, PT, R12, 0x1, PT ;  /* 0x000000010c00980c */ /* 0x004fe40003f05270 */
[----:B-1----:R-:W-:Y:S01]  /*45b0*/  @!P1 ISETP.NE.AND P2, PT, R2, 0x1, PT ;  /* 0x000000010200980c */ /* 0x002fe20003f45270 */
[----:B------:R-:W-:Y:S01]  /*45c0*/  SYNCS.ARRIVE.TRANS64.RED.A1T0 RZ, [UR8], RZ ;  /* 0x000000ffffff79a7 */ /* 0x000fe20008100408 */
[C---:B------:R-:W-:Y:S01]  /*45d0*/  @!P1 IMAD.HI.U32 R13, R10.reuse, R13, RZ ;  /* 0x0000000d0a0d9227 */ /* 0x040fe200078e00ff */
[----:B------:R-:W-:Y:S04]  /*45e0*/  @!P1 SHF.R.U32.HI R8, RZ, R9, R8 ;  /* 0x00000009ff089219 */ /* 0x000fe80000011608 */
[----:B------:R-:W-:Y:S01]  /*45f0*/  @!P1 SEL R8, R11, R8, !P2 ;  /* 0x000000080b089207 */ /* 0x000fe20005000000 */
[----:B------:R-:W1:Y:S01]  /*4600*/  SYNCS.PHASECHK.TRANS64.TRYWAIT P5, [UR6+0xa8], R14 ;  /* 0x0000a80eff0075a7 */ /* 0x000e6200080a1106 */
[----:B-----5:R-:W2:Y:S02]  /*4610*/  @!P1 LDC R0, c[0x0][0xb20] ;  /* 0x0002c800ff009b82 */ /* 0x020ea40000000800 */
[----:B--2---:R-:W-:Y:S04]  /*4620*/  @!P1 SHF.R.U32.HI R0, RZ, R0, R13 ;  /* 0x00000000ff009219 */ /* 0x004fe8000001160d */
[----:B------:R-:W-:Y:S05]  /*4630*/  @!P1 SEL R9, R10, R0, !P0 ;  /* 0x000000000a099207 */ /* 0x000fea0004000000 */
[----:B------:R-:W-:Y:S02]  /*4640*/  @!P1 IMAD.IADD R0, R9, 0x1, -R8 ;  /* 0x0000000109009824 */ /* 0x000fe400078e0a08 */
[----:B------:R-:W-:Y:S02]  /*4650*/  @!P1 IMAD.IADD R8, R8, 0x1, -R9 ;  /* 0x0000000108089824 */ /* 0x000fe400078e0a09 */
[----:B------:R-:W-:Y:S02]  /*4660*/  @!P1 IMAD R11, R0, R2, R11 ;  /* 0x00000002000b9224 */ /* 0x000fe400078e020b */
[----:B------:R-:W-:Y:S01]  /*4670*/  @!P1 IMAD R10, R8, R12, R10 ;  /* 0x0000000c080a9224 */ /* 0x000fe200078e020a */
[----:B-1----:R-:W-:Y:S06]  /*4680*/  @!P5 BRA `(.L_x_78) ;  /* 0x000000740028d947 */ /* 0x002fec0003800000 */
.L_x_168:
[----:B------:R-:W-:Y:S01]  /*4690*/  @!P4 IADD3 R2, P0, PT, R30, 0x580, RZ ;  /* 0x000005801e02c810 */ /* 0x000fe20007f1e0ff */
[----:B------:R-:W-:Y:S01]  /*46a0*/  VOTEU.ALL UP0, P4 ;  /* 0x0000000000ff7886 */ /* 0x000fe20002000000 */
[----:B------:R-:W-:Y:S01]  /*46b0*/  UMOV UR18, 0x0 ;  /* 0x0000000000127882 */ /* 0x000fe20000000000 */
[----:B------:R-:W-:Y:S01]  /*46c0*/  UMOV UR19, 0x10000000 ;  /* 0x1000000000137882 */ /* 0x000fe20000000000 */
[----:B------:R-:W-:Y:S01]  /*46d0*/  @!P4 R2UR UR9, R2 ;  /* 0x000000000209c2ca */ /* 0x000fe200000e0000 */
[----:B-1----:R-:W-:Y:S01]  /*46e0*/  @!P4 IMAD.X R0, RZ, RZ, R31, P0 ;  /* 0x000000ffff00c224 */ /* 0x002fe200000e061f */
[----:B------:R-:W-:Y:S01]  /*46f0*/  @!UP0 UIADD3 UR10, UPT, UPT, UR34, 0xc0, URZ ;  /* 0x000000c0220a8890 */ /* 0x000fe2000fffe0ff */
[----:B------:R-:W-:Y:S01]  /*4700*/  ISETP.NE.AND P0, PT, R28, 0x2, PT ;  /* 0x000000021c00780c */ /* 0x000fe20003f05270 */
[----:B------:R-:W-:Y:S01]  /*4710*/  UMOV UR11, UR35 ;  /* 0x00000023000b7c82 */ /* 0x000fe20008000000 */
[----:B------:R-:W-:Y:S01]  /*4720*/  UMOV UR12, UR36 ;  /* 0x00000024000c7c82 */ /* 0x000fe20008000000 */
[----:B------:R-:W-:Y:S01]  /*4730*/  @!P4 R2UR UR8, R0 ;  /* 0x000000000008c2ca */ /* 0x000fe200000e0000 */
[----:B------:R-:W-:Y:S01]  /*4740*/  IMAD.IADD R14, R10, 0x1, R168 ;  /* 0x000000010a0e7824 */ /* 0x000fe200078e02a8 */
[----:B------:R-:W-:Y:S01]  /*4750*/  @P3 R2UR UR36, R26 ;  /* 0x000000001a2432ca */ /* 0x000fe200000e0000 */
[----:B------:R-:W-:Y:S01]  /*4760*/  IMAD.IADD R15, R11, 0x1, R169 ;  /* 0x000000010b0f7824 */ /* 0x000fe200078e02a9 */
[----:B------:R-:W-:Y:S02]  /*4770*/  SEL R0, RZ, 0x1, P0 ;  /* 0x00000001ff007807 */ /* 0x000fe40000000000 */
[----:B------:R-:W-:Y:S01]  /*4780*/  LOP3.LUT R29, R29, 0x1, RZ, 0x3c, !PT ;  /* 0x000000011d1d7812 */ /* 0x000fe200078e3cff */
[----:B------:R-:W-:Y:S01]  /*4790*/  IMAD.U32 R8, RZ, RZ, UR9 ;  /* 0x00000009ff087e24 */ /* 0x000fe2000f8e00ff */
[----:B------:R-:W-:Y:S01]  /*47a0*/  @!UP0 UIADD3 UR9, UPT, UPT, UR6, 0x88, URZ ;  /* 0x0000008806098890 */ /* 0x000fe2000fffe0ff */
[----:B------:R-:W-:Y:S02]  /*47b0*/  LOP3.LUT R27, R27, R0, RZ, 0x3c, !PT ;  /* 0x000000001b1b7212 */ /* 0x000fe400078e3cff */
[----:B------:R-:W-:Y:S02]  /*47c0*/  SEL R28, R28, RZ, P0 ;  /* 0x000000ff1c1c7207 */ /* 0x000fe40000000000 */
[----:B------:R-:W-:Y:S01]  /*47d0*/  IMAD.U32 R9, RZ, RZ, UR8 ;  /* 0x00000008ff097e24 */ /* 0x000fe2000f8e00ff */
[----:B------:R-:W-:Y:S01]  /*47e0*/  @!P4 R2UR UR14, R8 ;  /* 0x00000000080ec2ca */ /* 0x000fe200000e0000 */
[----:B------:R-:W-:Y:S01]  /*47f0*/  @!UP0 UIADD3 UR8, UPT, UPT, UR6, 0x6200, URZ ;  /* 0x0000620006088890 */ /* 0x000fe2000fffe0ff */
[----:B------:R-:W-:Y:S02]  /*4800*/  VOTEU.ALL UP0, P4 ;  /* 0x0000000000ff7886 */ /* 0x000fe40002000000 */
[----:B------:R-:W-:Y:S11]  /*4810*/  @!P4 R2UR UR15, R9 ;  /* 0x00000000090fc2ca */ /* 0x000ff600000e0000 */
[----:B------:R-:W-:Y:S02]  /*4820*/  @!UPT UIADD3 URZ, UPT, UPT, URZ, URZ, URZ ;  /* 0x000000fffffff290 */ /* 0x000fe4000fffe0ff */
[----:B------:R3:W-:Y:S01]  /*4830*/  @!UP0 UTMALDG.3D [UR8], [UR14], desc[UR18] ;  /* 0x000012080e0085b4 */ /* 0x0007e20008011000 */
[----:B------:R3:W-:Y:S01]  /*4840*/  @!P4 SYNCS.ARRIVE.TRANS64.RED.A0TR RZ, [UR6+0x88], R25 ;  /* 0x00008819ffffc9a7 */ /* 0x0007e20008300406 */
[----:B------:R-:W-:Y:S01]  /*4850*/  UPLOP3.LUT UP0, UPT, UPT, UPT, UPT, 0x80, 0x8 ;  /* 0x000000000008789c */ /* 0x000fe20003f0f070 */
[----:B------:R-:W-:Y:S01]  /*4860*/  SYNCS.ARRIVE.TRANS64.RED.A1T0 RZ, [UR7], RZ ;  /* 0x000000ffffff79a7 */ /* 0x000fe20008100407 */
[----:B------:R-:W-:Y:S09]  /*4870*/  @P3 BRA `(.L_x_79) ;  /* 0xfffffff000a03947 */ /* 0x000ff2000383ffff */
[----:B------:R-:W-:-:S04]  /*4880*/  SHF.L.U32 R2, R29, 0x1f, RZ ;  /* 0x0000001f1d027819 */ /* 0x000fc800000006ff */
[----:B------:R-:W1:Y:S02]  /*4890*/  SYNCS.PHASECHK.TRANS64.TRYWAIT P0, [UR6+0x90], R2 ;  /* 0x00009002ff0075a7 */ /* 0x000e640008001106 */
[----:B-1----:R-:W-:Y:S05]  /*48a0*/  @!P0 BRA `(.L_x_80) ;  /* 0x0000007000b88947 */ /* 0x002fea0003800000 */
.L_x_170:
[----:B------:R-:W2:Y:S02]  /*48b0*/  SYNCS.PHASECHK.TRANS64.TRYWAIT P0, [UR6+0x98], R2 ;  /* 0x00009802ff0075a7 */ /* 0x000ea40008001106 */
[----:B--2---:R-:W-:Y:S05]  /*48c0*/  @!P0 BRA `(.L_x_81) ;  /* 0x0000007000c88947 */ /* 0x004fea0003800000 */
.L_x_172:
[----:B------:R-:W2:Y:S02]  /*48d0*/  SYNCS.PHASECHK.TRANS64.TRYWAIT P0, [UR6+0xa0], R2 ;  /* 0x0000a002ff0075a7 */ /* 0x000ea40008001106 */
[----:B--2---:R-:W-:Y:S05]  /*48e0*/  @!P0 BRA `(.L_x_82) ;  /* 0x0000007000d88947 */ /* 0x004fea0003800000 */
.L_x_174:
[----:B-1----:R-:W-:-:S07]  /*48f0*/  MOV R0, UR6 ;  /* 0x0000000600007c02 */ /* 0x002fce0008000f00 */
.L_x_83:
[----:B-1----:R-:W-:-:S04]  /*4900*/  SHF.L.U32 R2, R29, 0x1f, RZ ;  /* 0x0000001f1d027819 */ /* 0x002fc800000006ff */
[----:B------:R1:W2:Y:S03]  /*4910*/  SYNCS.PHASECHK.TRANS64.TRYWAIT P0, [R0+URZ+0xa8], R2 ;  /* 0x0000a802000075a7 */ /* 0x0002a600080011ff */
[----:B--2---:R-:W-:Y:S05]  /*4920*/  @!P0 NANOSLEEP.SYNCS 0x989680 ;  /* 0x009896800000895d */ /* 0x004fea0003900000 */
[----:B------:R-:W2:Y:S02]  /*4930*/  @!P0 SYNCS.PHASECHK.TRANS64 P0, [R0+URZ+0xa8], R2 ;  /* 0x0000a802000085a7 */ /* 0x000ea400080010ff */
[----:B--23--:R-:W-:Y:S05]  /*4940*/  @P0 EXIT ;  /* 0x000000000000094d */ /* 0x00cfea0003800000 */
[----:B------:R-:W-:Y:S05]  /*4950*/  BRA `(.L_x_83) ;  /* 0xfffffffc00e87947 */ /* 0x000fea000383ffff */
.L_x_68:
[----:B------:R-:W-:-:S06]  /*4960*/  UISETP.GE.AND UP0, UPT, UR8, 0x4, UPT ;  /* 0x000000040800788c */ /* 0x000fcc000bf06270 */
[----:B------:R-:W-:-:S13]  /*4970*/  PLOP3.LUT P0, PT, PT, PT, UP0, 0x80, 0x8 ;  /* 0x000000000008781c */ /* 0x000fda0003f0f008 */
[----:B------:R-:W-:Y:S05]  /*4980*/  @!P0 EXIT ;  /* 0x000000000000894d */ /* 0x000fea0003800000 */
[----:B------:R-:W-:Y:S01]  /*4990*/  BAR.SYNC.DEFER_BLOCKING 0x6, 0xa0 ;  /* 0x0182800000007b1d */ /* 0x000fe20000010000 */
[C---:B------:R-:W-:Y:S01]  /*49a0*/  IMAD.SHL.U32 R3, R187.reuse, 0x40, RZ ;  /* 0x00000040bb037824 */ /* 0x040fe200078e00ff */
[----:B------:R-:W-:Y:S01]  /*49b0*/  LOP3.LUT R185, R2, 0x60, R187, 0xf8, !PT ;  /* 0x0000006002b97812 */ /* 0x000fe200078ef8bb */
[C---:B------:R-:W-:Y:S01]  /*49c0*/  IMAD.SHL.U32 R171, R187.reuse, 0x8, RZ ;  /* 0x00000008bbab7824 */ /* 0x040fe200078e00ff */
[C---:B------:R-:W-:Y:S01]  /*49d0*/  LOP3.LUT R190, R187.reuse, 0x60, RZ, 0xc0, !PT ;  /* 0x00000060bbbe7812 */ /* 0x040fe200078ec0ff */
[----:B------:R-:W-:Y:S01]  /*49e0*/  IMAD.U32 R156, R187, 0x10000, RZ ;  /* 0x00010000bb9c7824 */ /* 0x000fe200078e00ff */
[----:B------:R-:W-:Y:S02]  /*49f0*/  UMOV UR49, 0x400 ;  /* 0x0000040000317882 */ /* 0x000fe40000000000 */
[----:B------:R-:W1:Y:S01]  /*4a00*/  LDC R178, c[0x0][0x370] ;  /* 0x0000dc00ffb27b82 */ /* 0x000e620000000800 */
[----:B------:R-:W-:Y:S01]  /*4a10*/  ULEA UR49, UR37, UR49, 0x18 ;  /* 0x0000003125317291 */ /* 0x000fe2000f8ec0ff */
[----:B------:R-:W-:Y:S01]  /*4a20*/  LOP3.LUT R4, R3, 0x180, RZ, 0xc0, !PT ;  /* 0x0000018003047812 */ /* 0x000fe200078ec0ff */
[----:B------:R-:W-:Y:S01]  /*4a30*/  IMAD.MOV.U32 R139, RZ, RZ, RZ ;  /* 0x000000ffff8b7224 */ /* 0x000fe200078e00ff */
[----:B------:R-:W-:Y:S01]  /*4a40*/  LOP3.LUT R188, R187, 0x2, RZ, 0xc0, !PT ;  /* 0x00000002bbbc7812 */ /* 0x000fe200078ec0ff */
[----:B------:R-:W-:Y:S01]  /*4a50*/  UIADD3 UR4, UPT, UPT, UR49, 0x8200, URZ ;  /* 0x0000820031047890 */ /* 0x000fe2000fffe0ff */
[----:B------:R-:W-:-:S02]  /*4a60*/  LOP3.LUT R171, R4, 0x30, R171, 0xf8, !PT ;  /* 0x0000003004ab7812 */ /* 0x000fc400078ef8ab */
[----:B------:R-:W-:Y:S01]  /*4a70*/  CS2R R182, SRZ ;  /* 0x0000000000b67805 */ /* 0x000fe2000001ff00 */
[----:B------:R-:W2:Y:S01]  /*4a80*/  LDC R74, c[0x0][0xb0c] ;  /* 0x0002c300ff4a7b82 */ /* 0x000ea20000000800 */
[----:B------:R-:W-:Y:S01]  /*4a90*/  LOP3.LUT R156, R156, 0x600000, RZ, 0xc0, !PT ;  /* 0x006000009c9c7812 */ /* 0x000fe200078ec0ff */
[----:B------:R-:W-:Y:S01]  /*4aa0*/  IMAD.MOV.U32 R192, RZ, RZ, RZ ;  /* 0x000000ffffc07224 */ /* 0x000fe200078e00ff */
[----:B------:R-:W-:Y:S02]  /*4ab0*/  LOP3.LUT R171, R171, 0x1e40, R3, 0xf8, !PT ;  /* 0x00001e40abab7812 */ /* 0x000fe400078ef803 */
[----:B------:R-:W-:Y:S02]  /*4ac0*/  CS2R R180, SRZ ;  /* 0x0000000000b47805 */ /* 0x000fe4000001ff00 */
[----:B------:R-:W-:Y:S01]  /*4ad0*/  LOP3.LUT R187, R187, 0x4, RZ, 0xc0, !PT ;  /* 0x00000004bbbb7812 */ /* 0x000fe200078ec0ff */
[----:B------:R-:W-:Y:S01]  /*4ae0*/  IMAD.MOV R176, RZ, RZ, -R188 ;  /* 0x000000ffffb07224 */ /* 0x000fe200078e0abc */
[----:B------:R-:W4:Y:S01]  /*4af0*/  LDCU.64 UR52, c[0x0][0x348] ;  /* 0x00006900ff3477ac */ /* 0x000f220008000a00 */
[----:B------:R-:W1:Y:S01]  /*4b00*/  LDC R173, c[0x0][0xb20] ;  /* 0x0002c800ffad7b82 */ /* 0x000e620000000800 */
[----:B------:R-:W3:Y:S01]  /*4b10*/  LDS R0, [UR49+0x150] ;  /* 0x00015031ff007984 */ /* 0x000ee20008000800 */
[----:B------:R-:W-:Y:S01]  /*4b20*/  VIADD R186, R171, UR49 ;  /* 0x00000031abba7c36 */ /* 0x000fe20008000000 */
[----:B------:R-:W-:Y:S01]  /*4b30*/  IADD3 R184, PT, PT, -R187, 0x2, RZ ;  /* 0x00000002bbb87810 */ /* 0x000fe20007ffe1ff */
[----:B------:R-:W-:Y:S01]  /*4b40*/  IMAD.MOV R175, RZ, RZ, -R187 ;  /* 0x000000ffffaf7224 */ /* 0x000fe200078e0abb */
[----:B------:R-:W1:Y:S01]  /*4b50*/  LDCU UR50, c[0x0][0x384] ;  /* 0x00007080ff3277ac */ /* 0x000e620008000800 */
[----:B------:R-:W-:-:S02]  /*4b60*/  IMAD.U32 R189, RZ, RZ, UR4 ;  /* 0x00000004ffbd7e24 */ /* 0x000fc4000f8e00ff */
[----:B------:R-:W1:Y:S01]  /*4b70*/  LDC R73, c[0x0][0xb30] ;  /* 0x0002cc00ff497b82 */ /* 0x000e620000000800 */
[----:B------:R-:W-:Y:S01]  /*4b80*/  VIADD R186, R186, 0x200 ;  /* 0x00000200baba7836 */ /* 0x000fe20000000000 */
[----:B------:R-:W1:Y:S01]  /*4b90*/  LDCU.64 UR38, c[0x0][0x888] ;  /* 0x00011100ff2677ac */ /* 0x000e620008000a00 */
[----:B------:R-:W1:Y:S05]  /*4ba0*/  LDCU.64 UR44, c[0x0][0x8c0] ;  /* 0x00011800ff2c77ac */ /* 0x000e6a0008000a00 */
[----:B------:R-:W1:Y:S01]  /*4bb0*/  LDC R174, c[0x0][0x388] ;  /* 0x0000e200ffae7b82 */ /* 0x000e620000000800 */
[----:B------:R-:W-:-:S07]  /*4bc0*/  UIADD3 UR48, UPT, UPT, UR49, 0x200, URZ ;  /* 0x0000020031307890 */ /* 0x000fce000fffe0ff */
[----:B------:R-:W1:Y:S08]  /*4bd0*/  LDC.64 R166, c[0x0][0xb10] ;  /* 0x0002c400ffa67b82 */ /* 0x000e700000000a00 */
[----:B------:R-:W1:Y:S08]  /*4be0*/  LDC.64 R70, c[0x0][0xb18] ;  /* 0x0002c600ff467b82 */ /* 0x000e700000000a00 */
[----:B------:R-:W1:Y:S01]  /*4bf0*/  LDC.64 R162, c[0x0][0x888] ;  /* 0x00022200ffa27b82 */ /* 0x000e620000000a00 */
[----:B---3--:R-:W-:-:S07]  /*4c00*/  IMAD.IADD R156, R0, 0x1, R156 ;  /* 0x00000001009c7824 */ /* 0x008fce00078e029c */
[----:B------:R-:W3:Y:S08]  /*4c10*/  LDC.64 R68, c[0x0][0xb28] ;  /* 0x0002ca00ff447b82 */ /* 0x000ef00000000a00 */
[----:B------:R-:W1:Y:S08]  /*4c20*/  LDC.64 R164, c[0x0][0x890] ;  /* 0x00022400ffa47b82 */ /* 0x000e700000000a00 */
[----:B------:R-:W1:Y:S08]  /*4c30*/  LDC.64 R160, c[0x0][0x8b0] ;  /* 0x00022c00ffa07b82 */ /* 0x000e700000000a00 */
[----:B------:R-:W1:Y:S08]  /*4c40*/  LDC.64 R158, c[0x0][0x8a8] ;  /* 0x00022a00ff9e7b82 */ /* 0x000e700000000a00 */
[----:B--2-4-:R-:W1:Y:S02]  /*4c50*/  LDC R177, c[0x0][0x374] ;  /* 0x0000dd00ffb17b82 */ /* 0x014e640000000800 */
.L_x_129:
[----:B------:R-:W-:Y:S02]  /*4c60*/  LEA R0, R192, UR49, 0x3 ;  /* 0x00000031c0007c11 */ /* 0x000fe4000f8e18ff */
[----:B------:R-:W-:Y:S02]  /*4c70*/  SHF.L.U32 R2, R182, 0x1f, RZ ;  /* 0x0000001fb6027819 */ /* 0x000fe400000006ff */
[----:B------:R-:W-:Y:S02]  /*4c80*/  LEA R16, R192, UR49, 0x4 ;  /* 0x00000031c0107c11 */ /* 0x000fe4000f8e20ff */
[----:B------:R-:W2:Y:S02]  /*4c90*/  SYNCS.PHASECHK.TRANS64.TRYWAIT P0, [R0+URZ+0xc0], R2 ;  /* 0x0000c002000075a7 */ /* 0x000ea400080011ff */
[----:B-12---:R-:W-:Y:S05]  /*4ca0*/  @!P0 BRA `(.L_x_84) ;  /* 0x0000007000008947 */ /* 0x006fea0003800000 */
.L_x_175:
[----:B------:R-:W4:Y:S01]  /*4cb0*/  LDC.64 R10, c[0x0][0xb10] ;  /* 0x0002c400ff0a7b82 */ /* 0x000f220000000a00 */
[----:B------:R-:W3:Y:S01]  /*4cc0*/  LDS.128 R16, [R16+0x130] ;  /* 0x0001300010107984 */ /* 0x000ee20000000c00 */
[----:B-1----:R-:W-:Y:S01]  /*4cd0*/  ISETP.NE.AND P1, PT, R73, 0x1, PT ;  /* 0x000000014900780c */ /* 0x002fe20003f25270 */
[----:B--2---:R-:W-:Y:S01]  /*4ce0*/  VIADD R0, R0, 0xd0 ;  /* 0x000000d000007836 */ /* 0x004fe20000000000 */
[----:B------:R-:W-:Y:S04]  /*4cf0*/  ISETP.GE.AND P0, PT, R72, 0x1, PT ;  /* 0x000000014800780c */ /* 0x000fe80003f06270 */
[----:B------:R-:W1:Y:S01]  /*4d00*/  LDC.64 R8, c[0x0][0xb18] ;  /* 0x0002c600ff087b82 */ /* 0x000e620000000a00 */
[----:B------:R-:W-:Y:S01]  /*4d10*/  PRMT R0, RZ, 0x654, R0 ;  /* 0x00000654ff007816 */ /* 0x000fe20000000000 */
[----:B------:R-:W-:Y:S01]  /*4d20*/  @!PT LDS RZ, [RZ] ;  /* 0x00000000fffff984 */ /* 0x000fe20000000800 */
[----:B------:R-:W-:Y:S01]  /*4d30*/  @!PT LDS RZ, [RZ] ;  /* 0x00000000fffff984 */ /* 0x000fe20000000800 */
[----:B------:R-:W-:Y:S01]  /*4d40*/  @!PT LDS RZ, [RZ] ;  /* 0x00000000fffff984 */ /* 0x000fe20000000800 */
[----:B------:R-:W-:Y:S01]  /*4d50*/  @!PT LDS RZ, [RZ] ;  /* 0x00000000fffff984 */ /* 0x000fe20000000800 */
[----:B------:R2:W-:Y:S06]  /*4d60*/  MEMBAR.ALL.CTA ;  /* 0x0000000000007992 */ /* 0x0005ec0000008000 */
[----:B--2---:R-:W2:Y:S01]  /*4d70*/  FENCE.VIEW.ASYNC.S ;  /* 0x00000000000073c6 */ /* 0x004ea20000000000 */
[----:B------:R-:W1:Y:S08]  /*4d80*/  @!P1 LDC R12, c[0x0][0xb20] ;  /* 0x0002c800ff0c9b82 */ /* 0x000e700000000800 */
[----:B------:R-:W1:Y:S01]  /*4d90*/  @!P1 LDC R7, c[0x0][0xb0c] ;  /* 0x0002c300ff079b82 */ /* 0x000e620000000800 */
[----:B--2---:R2:W-:Y:S01]  /*4da0*/  SYNCS.ARRIVE.TRANS64.RED.A1T0 RZ, [R0+URZ], RZ ;  /* 0x000000ff00ff79a7 */ /* 0x0045e200081004ff */
[----:B---3--:R-:W-:Y:S04]  /*4db0*/  LOP3.LUT P4, RZ, R18, 0x1, RZ, 0xc0, !PT ;  /* 0x0000000112ff7812 */ /* 0x008fe8000788c0ff */
[----:B------:R-:W-:Y:S09]  /*4dc0*/  P2R R191, PR, RZ, 0x10 ;  /* 0x00000010ffbf7803 */ /* 0x000ff20000000000 */
[----:B------:R-:W-:Y:S02]  /*4dd0*/  @P4 MOV R76, R16 ;  /* 0x00000010004c4202 */ /* 0x000fe40000000f00 */
[----:B------:R-:W-:Y:S01]  /*4de0*/  @P4 LOP3.LUT R75, R17, 0xffff, RZ, 0xc0, !PT ;  /* 0x0000ffff114b4812 */ /* 0x000fe200078ec0ff */
[----:B--2-4-:R-:W-:Y:S06]  /*4df0*/  @!P0 BRA `(.L_x_85) ;  /* 0x0000000000a48947 */ /* 0x014fec0003800000 */
[----:B------:R-:W-:Y:S01]  /*4e00*/  IMAD.HI.U32 R0, R177, R71, RZ ;  /* 0x00000047b1007227 */ /* 0x000fe200078e00ff */
[----:B------:R-:W-:Y:S02]  /*4e10*/  ISETP.NE.AND P0, PT, R70, 0x1, PT ;  /* 0x000000014600780c */ /* 0x000fe40003f05270 */
[----:B------:R-:W-:Y:S01]  /*4e20*/  ISETP.NE.AND P2, PT, R72, 0x1, PT ;  /* 0x000000014800780c */ /* 0x000fe20003f45270 */
[----:B------:R-:W-:Y:S01]  /*4e30*/  IMAD.HI.U32 R4, R178, R166, RZ ;  /* 0x000000a6b2047227 */ /* 0x000fe200078e00ff */
[----:B------:R-:W-:Y:S02]  /*4e40*/  SHF.R.U32.HI R0, RZ, R173, R0 ;  /* 0x000000adff007219 */ /* 0x000fe40000011600 */
[----:B------:R-:W-:Y:S01]  /*4e50*/  ISETP.NE.AND P3, PT, R74, 0x1, PT ;  /* 0x000000014a00780c */ /* 0x000fe20003f65270 */
[----:B------:R-:W-:Y:S01]  /*4e60*/  IMAD.HI.U32 R6, R75, R71, RZ ;  /* 0x000000474b067227 */ /* 0x000fe200078e00ff */
[-C--:B------:R-:W-:Y:S02]  /*4e70*/  SHF.R.U32.HI R4, RZ, R167.reuse, R4 ;  /* 0x000000a7ff047219 */ /* 0x080fe40000011604 */
[----:B------:R-:W-:Y:S01]  /*4e80*/  SEL R0, R177, R0, !P0 ;  /* 0x00000000b1007207 */ /* 0x000fe20004000000 */
[----:B------:R-:W-:Y:S01]  /*4e90*/  IMAD.HI.U32 R5, R76, R166, RZ ;  /* 0x000000a64c057227 */ /* 0x000fe200078e00ff */
[----:B------:R-:W-:Y:S03]  /*4ea0*/  SEL R4, R178, R4, !P3 ;  /* 0x00000004b2047207 */ /* 0x000fe60005800000 */
[-C--:B------:R-:W-:Y:S01]  /*4eb0*/  IMAD.HI.U32 R3, R0, R68.reuse, RZ ;  /* 0x0000004400037227 */ /* 0x080fe200078e00ff */
[----:B------:R-:W-:Y:S03]  /*4ec0*/  SHF.R.U32.HI R5, RZ, R167, R5 ;  /* 0x000000a7ff057219 */ /* 0x000fe60000011605 */
[----:B------:R-:W-:Y:S01]  /*4ed0*/  IMAD.HI.U32 R2, R4, R68, RZ ;  /* 0x0000004404027227 */ /* 0x000fe200078e00ff */
[----:B------:R-:W-:Y:S02]  /*4ee0*/  @P2 SHF.R.U32.HI R0, RZ, R69, R3 ;  /* 0x00000045ff002219 */ /* 0x000fe40000011603 */
[----:B------:R-:W-:Y:S02]  /*4ef0*/  SHF.R.U32.HI R3, RZ, R173, R6 ;  /* 0x000000adff037219 */ /* 0x000fe40000011606 */
[----:B------:R-:W-:Y:S01]  /*4f00*/  @P2 SHF.R.U32.HI R4, RZ, R69, R2 ;  /* 0x00000045ff042219 */ /* 0x000fe20000011602 */
[----:B------:R-:W-:Y:S01]  /*4f10*/  IMAD R0, R72, R0, RZ ;  /* 0x0000000048007224 */ /* 0x000fe200078e02ff */
[----:B------:R-:W-:Y:S02]  /*4f20*/  SEL R3, R75, R3, !P0 ;  /* 0x000000034b037207 */ /* 0x000fe40004000000 */
[----:B------:R-:W-:Y:S01]  /*4f30*/  SEL R2, R76, R5, !P3 ;  /* 0x000000054c027207 */ /* 0x000fe20005800000 */
[----:B------:R-:W-:Y:S01]  /*4f40*/  IMAD R5, R72, R4, RZ ;  /* 0x0000000448057224 */ /* 0x000fe200078e02ff */
[C---:B------:R-:W-:Y:S01]  /*4f50*/  ISETP.GE.AND P0, PT, R3.reuse, R0, PT ;  /* 0x000000000300720c */ /* 0x040fe20003f06270 */
[C---:B------:R-:W-:Y:S03]  /*4f60*/  IMAD.HI.U32 R0, R3.reuse, R68, RZ ;  /* 0x0000004403007227 */ /* 0x040fe600078e00ff */
[C---:B------:R-:W-:Y:S02]  /*4f70*/  ISETP.GE.OR P0, PT, R2.reuse, R5, P0 ;  /* 0x000000050200720c */ /* 0x040fe40000706670 */
[----:B------:R-:W-:Y:S04]  /*4f80*/  SHF.R.U32.HI R0, RZ, R69, R0 ;  /* 0x00000045ff007219 */ /* 0x000fe80000011600 */
[C---:B------:R-:W-:Y:S05]  /*4f90*/  SEL R6, R3.reuse, R0, !P2 ;  /* 0x0000000003067207 */ /* 0x040fea0005000000 */
        /* <DEDUP_REMOVED lines=14> */
[----:B------:R-:W-:Y:S07]  /*5080*/  IMAD R75, R3, R70, R75 ;  /* 0x00000046034b7224 */ /* 0x000fee00078e024b */
.L_x_85:
[----:B-1----:R-:W-:Y:S01]  /*5090*/  @!P1 ISETP.NE.AND P0, PT, R8, 0x1, PT ;  /* 0x000000010800980c */ /* 0x002fe20003f05270 */
[----:B------:R-:W-:Y:S01]  /*50a0*/  @!P1 IMAD.HI.U32 R0, R76, R10, RZ ;  /* 0x0000000a4c009227 */ /* 0x000fe200078e00ff */
[----:B------:R-:W-:Y:S01]  /*50b0*/  @!P1 ISETP.NE.AND P2, PT, R7, 0x1, PT ;  /* 0x000000010700980c */ /* 0x000fe20003f45270 */
[----:B------:R-:W-:Y:S01]  /*50c0*/  ULOP3.LUT UP0, URZ, UR48, 0x1b0, URZ, 0xc0, !UPT ;  /* 0x000001b030ff7892 */ /* 0x000fe2000f80c0ff */
[----:B------:R-:W-:Y:S01]  /*50d0*/  R2UR UR42, R15 ;  /* 0x000000000f2a72ca */ /* 0x000fe200000e0000 */
[C---:B------:R-:W-:Y:S01]  /*50e0*/  @!P1 IMAD.HI.U32 R2, R75.reuse, R9, RZ ;  /* 0x000000094b029227 */ /* 0x040fe200078e00ff */
[----:B------:R-:W-:Y:S02]  /*50f0*/  @!P1 SHF.R.U32.HI R0, RZ, R11, R0 ;  /* 0x0000000bff009219 */ /* 0x000fe40000011600 */
[----:B------:R-:W-:Y:S01]  /*5100*/  R2UR UR41, R14 ;  /* 0x000000000e2972ca */ /* 0x000fe200000e0000 */
[----:B------:R-:W-:Y:S01]  /*5110*/  VIADD R192, R192, 0x1 ;  /* 0x00000001c0c07836 */ /* 0x000fe20000000000 */
[----:B------:R-:W-:Y:S02]  /*5120*/  @!P1 SHF.R.U32.HI R2, RZ, R12, R2 ;  /* 0x0000000cff029219 */ /* 0x000fe40000011602 */
[----:B------:R-:W-:Y:S02]  /*5130*/  @!P1 SEL R3, R76, R0, !P2 ;  /* 0x000000004c039207 */ /* 0x000fe40005000000 */
[----:B------:R-:W-:Y:S02]  /*5140*/  @!P1 SEL R2, R75, R2, !P0 ;  /* 0x000000024b029207 */ /* 0x000fe40004000000 */
[----:B------:R-:W-:Y:S01]  /*5150*/  @P4 SHF.R.U32.HI R179, RZ, 0x10, R17 ;  /* 0x00000010ffb34819 */ /* 0x000fe20000011611 */
[----:B------:R-:W-:Y:S02]  /*5160*/  USHF.L.U32 UR42, UR42, 0x7, URZ ;  /* 0x000000072a2a7899 */ /* 0x000fe400080006ff */
[----:B------:R-:W-:Y:S02]  /*5170*/  @!P1 IMAD.IADD R0, R2, 0x1, -R3 ;  /* 0x0000000102009824 */ /* 0x000fe400078e0a03 */
[----:B------:R-:W-:Y:S01]  /*5180*/  @!P1 IMAD.IADD R2, R3, 0x1, -R2 ;  /* 0x0000000103029824 */ /* 0x000fe200078e0a02 */
[----:B------:R-:W-:Y:S01]  /*5190*/  USHF.L.U32 UR41, UR41, 0x8, URZ ;  /* 0x0000000829297899 */ /* 0x000fe200080006ff */
[----:B------:R-:W-:Y:S02]  /*51a0*/  @!P1 IMAD R76, R0, R7, R76 ;  /* 0x00000007004c9224 */ /* 0x000fe400078e024c */
[----:B------:R-:W-:Y:S01]  /*51b0*/  @!P1 IMAD R75, R2, R8, R75 ;  /* 0x00000008024b9224 */ /* 0x000fe200078e024b */
[----:B------:R-:W-:Y:S08]  /*51c0*/  BRA.U !UP0, `(.L_x_86) ;  /* 0x0000000108407547 */ /* 0x000ff0000b800000 */
[----:B------:R-:W1:Y:S01]  /*51d0*/  LDCU.64 UR8, c[0x4][0x88] ;  /* 0x01001100ff0877ac */ /* 0x000e620008000a00 */
[----:B------:R-:W-:Y:S01]  /*51e0*/  MOV R3, 0x0 ;  /* 0x0000000000037802 */ /* 0x000fe20000000f00 */
[----:B------:R-:W-:Y:S02]  /*51f0*/  HFMA2 R12, -RZ, RZ, 0, 5.9604644775390625e-08 ;  /* 0x00000001ff0c7431 */ /* 0x000fe400000001ff */
[----:B------:R-:W-:Y:S02]  /*5200*/  IMAD.MOV.U32 R8, RZ, RZ, 0x70 ;  /* 0x00000070ff087424 */ /* 0x000fe400078e00ff */
[----:B------:R-:W-:Y:S01]  /*5210*/  IMAD.MOV.U32 R13, RZ, RZ, RZ ;  /* 0x000000ffff0d7224 */ /* 0x000fe200078e00ff */
[----:B------:R-:W2:Y:S01]  /*5220*/  LDCU.64 UR6, c[0x4][0x90] ;  /* 0x01001200ff0677ac */ /* 0x000ea20008000a00 */
[----:B------:R-:W3:Y:S01]  /*5230*/  LDC.64 R2, c[0x4][R3] ;  /* 0x0100000003027b82 */ /* 0x000ee20000000a00 */
[----:B------:R-:W4:Y:S01]  /*5240*/  LDCU.64 UR4, c[0x4][0x8] ;  /* 0x01000100ff0477ac */ /* 0x000f220008000a00 */
[----:B-1----:R-:W-:Y:S01]  /*5250*/  MOV R5, UR9 ;  /* 0x0000000900057c02 */ /* 0x002fe20008000f00 */
[----:B------:R-:W-:Y:S01]  /*5260*/  IMAD.U32 R4, RZ, RZ, UR8 ;  /* 0x00000008ff047e24 */ /* 0x000fe2000f8e00ff */
[----:B--2---:R-:W-:Y:S01]  /*5270*/  MOV R7, UR7 ;  /* 0x0000000700077c02 */ /* 0x004fe20008000f00 */
[----:B------:R-:W-:Y:S01]  /*5280*/  IMAD.U32 R6, RZ, RZ, UR6 ;  /* 0x00000006ff067e24 */ /* 0x000fe2000f8e00ff */
[----:B----4-:R-:W-:Y:S01]  /*5290*/  MOV R11, UR5 ;  /* 0x00000005000b7c02 */ /* 0x010fe20008000f00 */
[----:B------:R-:W-:Y:S02]  /*52a0*/  IMAD.U32 R10, RZ, RZ, UR4 ;  /* 0x00000004ff0a7e24 */ /* 0x000fe4000f8e00ff */
[----:B------:R-:W-:Y:S07]  /*52b0*/  LEPC R20, `(.L_x_86) ;  /* 0x000000001014794e */ /* 0x000fee0000000000 */
[----:B---3-5:R-:W-:Y:S05]  /*52c0*/  CALL.ABS.NOINC R2 ;  /* 0x0000000002007343 */ /* 0x028fea0003c00000 */
.L_x_86:
[----:B------:R-:W-:Y:S01]  /*52d0*/  LOP3.LUT P0, RZ, R189, 0x1b0, RZ, 0xc0, !PT ;  /* 0x000001b0bdff7812 */ /* 0x000fe2000780c0ff */
[----:B------:R-:W-:Y:S11]  /*52e0*/  BSSY.RECONVERGENT B6, `(.L_x_87) ;  /* 0x0000013000067945 */ /* 0x000ff60003800200 */
[----:B------:R-:W-:Y:S01]  /*52f0*/  @!UPT UIADD3 URZ, UPT, UPT, URZ, URZ, URZ ;  /* 0x000000fffffff290 */ /* 0x000fe2000fffe0ff */
[----:B------:R-:W-:Y:S05]  /*5300*/  @!P0 BRA `(.L_x_88) ;  /* 0x0000000000408947 */ /* 0x000fea0003800000 */
        /* <DEDUP_REMOVED lines=16> */
.L_x_88:
[----:B------:R-:W-:Y:S05]  /*5410*/  BSYNC.RECONVERGENT B6 ;  /* 0x0000000000067941 */ /* 0x000fea0003800200 */
.L_x_87:
[----:B------:R-:W-:Y:S02]  /*5420*/  ISETP.NE.U32.AND P0, PT, RZ, UR38, PT ;  /* 0x00000026ff007c0c */ /* 0x000fe4000bf05070 */
[C---:B------:R-:W-:Y:S02]  /*5430*/  ISETP.NE.U32.AND P4, PT, R164.reuse, RZ, PT ;  /* 0x000000ffa400720c */ /* 0x040fe40003f85070 */
[----:B------:R-:W-:Y:S02]  /*5440*/  ISETP.NE.U32.AND P1, PT, R164, RZ, PT ;  /* 0x000000ffa400720c */ /* 0x000fe40003f25070 */
[----:B------:R-:W-:Y:S02]  /*5450*/  ISETP.NE.AND.EX P0, PT, RZ, UR39, PT, P0 ;  /* 0x00000027ff007c0c */ /* 0x000fe4000bf05300 */
[C---:B------:R-:W-:Y:S02]  /*5460*/  ISETP.NE.AND.EX P4, PT, R165.reuse, RZ, PT, P4 ;  /* 0x000000ffa500720c */ /* 0x040fe40003f85340 */
[----:B------:R-:W-:Y:S02]  /*5470*/  ISETP.NE.AND.EX P1, PT, R165, RZ, P0, P1 ;  /* 0x000000ffa500720c */ /* 0x000fe40000725310 */
[----:B------:R-:W-:Y:S02]  /*5480*/  ISETP.NE.U32.AND P5, PT, R160, RZ, PT ;  /* 0x000000ffa000720c */ /* 0x000fe40003fa5070 */
[----:B------:R-:W-:Y:S02]  /*5490*/  ISETP.NE.U32.AND P2, PT, RZ, UR38, PT ;  /* 0x00000026ff007c0c */ /* 0x000fe4000bf45070 */
[----:B------:R-:W-:Y:S02]  /*54a0*/  PLOP3.LUT P0, PT, PT, PT, PT, 0x8, 0x80 ;  /* 0x000000000080781c */ /* 0x000fe40003f0e170 */
[----:B------:R-:W-:Y:S02]  /*54b0*/  ISETP.NE.AND.EX P5, PT, R161, RZ, PT, P5 ;  /* 0x000000ffa100720c */ /* 0x000fe40003fa5350 */
[----:B------:R-:W-:Y:S03]  /*54c0*/  ISETP.NE.AND.EX P2, PT, RZ, UR39, PT, P2 ;  /* 0x00000027ff007c0c */ /* 0x000fe6000bf45320 */
[----:B------:R-:W-:Y:S01]  /*54d0*/  @!P1 PLOP3.LUT P0, PT, P4, PT, PT, 0x80, 0x8 ;  /* 0x000000000008981c */ /* 0x000fe2000270f070 */
[----:B------:R-:W-:Y:S01]  /*54e0*/  @!UPT UIADD3 URZ, UPT, UPT, URZ, URZ, URZ ;  /* 0x000000fffffff290 */ /* 0x000fe2000fffe0ff */
[----:B------:R-:W-:Y:S11]  /*54f0*/  @!P4 BRA `(.L_x_89) ;  /* 0x00000000002cc947 */ /* 0x000ff60003800000 */
[----:B------:R-:W-:Y:S01]  /*5500*/  ISETP.NE.U32.AND P3, PT, R162, RZ, PT ;  /* 0x000000ffa200720c */ /* 0x000fe20003f65070 */
[----:B------:R-:W-:Y:S03]  /*5510*/  IMAD.MOV.U32 R170, RZ, RZ, 0x1 ;  /* 0x00000001ffaa7424 */ /* 0x000fe600078e00ff */
[----:B------:R-:W-:Y:S11]  /*5520*/  ISETP.NE.AND.EX P3, PT, R163, RZ, PT, P3 ;  /* 0x000000ffa300720c */ /* 0x000ff60003f65330 */
[----:B------:R-:W-:Y:S02]  /*5530*/  @!UPT UIADD3 URZ, UPT, UPT, URZ, URZ, URZ ;  /* 0x000000fffffff290 */ /* 0x000fe4000fffe0ff */
[----:B------:R-:W1:Y:S01]  /*5540*/  @P3 LDC.64 R2, c[0x0][0x888] ;  /* 0x00022200ff023b82 */ /* 0x000e620000000a00 */
[----:B------:R-:W-:Y:S04]  /*5550*/  @P3 IMAD R0, R164, UR36, RZ ;  /* 0x00000024a4003c24 */ /* 0x000fe8000f8e02ff */
[----:B-1----:R-:W-:Y:S04]  /*5560*/  @P3 IMAD.WIDE R2, R0, 0x4, R2 ;  /* 0x0000000400023825 */ /* 0x002fe800078e0202 */
[----:B------:R-:W-:Y:S01]  /*5570*/  HFMA2 R0, -RZ, RZ, 0, 5.9604644775390625e-08 ;  /* 0x00000001ff007431 */ /* 0x000fe200000001ff */
[----:B-----5:R1:W5:Y:S04]  /*5580*/  @P3 LDG.E R79, desc[UR46][R2.64] ;  /* 0x0000002e024f3981 */ /* 0x020368000c1e1900 */
[----:B------:R-:W-:Y:S01]  /*5590*/  @!P3 PRMT R170, R0, 0x7610, R170 ;  /* 0x0000761000aab816 */ /* 0x000fe200000000aa */
[----:B-1----:R-:W2:Y:S06]  /*55a0*/  @!P3 LDC R79, c[0x0][0x880] ;  /* 0x00022000ff4fbb82 */ /* 0x002eac0000000800 */
.L_x_89:
[----:B------:R-:W-:Y:S05]  /*55b0*/  @!P5 BRA `(.L_x_90) ;  /* 0x000000000020d947 */ /* 0x000fea0003800000 */
[----:B------:R-:W-:Y:S04]  /*55c0*/  ISETP.NE.U32.AND P3, PT, R158, RZ, PT ;  /* 0x000000ff9e00720c */ /* 0x000fe80003f65070 */
[----:B------:R-:W-:Y:S11]  /*55d0*/  ISETP.NE.AND.EX P3, PT, R159, RZ, PT, P3 ;  /* 0x000000ff9f00720c */ /* 0x000ff60003f65330 */
[----:B------:R-:W-:Y:S02]  /*55e0*/  @!UPT UIADD3 URZ, UPT, UPT, URZ, URZ, URZ ;  /* 0x000000fffffff290 */ /* 0x000fe4000fffe0ff */
[----:B------:R-:W1:Y:S01]  /*55f0*/  @P3 LDC.64 R2, c[0x0][0x8a8] ;  /* 0x00022a00ff023b82 */ /* 0x000e620000000a00 */
[----:B------:R-:W-:Y:S04]  /*5600*/  @P3 IMAD R0, R160, UR36, RZ ;  /* 0x00000024a0003c24 */ /* 0x000fe8000f8e02ff */
[----:B-1----:R-:W-:Y:S05]  /*5610*/  @P3 IMAD.WIDE R2, R0, 0x4, R2 ;  /* 0x0000000400023825 */ /* 0x002fea00078e0202 */
[----:B-----5:R1:W5:Y:S02]  /*5620*/  @P3 LDG.E R77, desc[UR46][R2.64] ;  /* 0x0000002e024d3981 */ /* 0x020364000c1e1900 */
[----:B-1----:R-:W3:Y:S02]  /*5630*/  @!P3 LDC R77, c[0x0][0x8a0] ;  /* 0x00022800ff4dbb82 */ /* 0x002ee40000000800 */
.L_x_90:
[----:B--2--5:R-:W-:Y:S01]  /*5640*/  FSETP.NEU.AND P3, PT, R79, RZ, PT ;  /* 0x000000ff4f00720b */ /* 0x024fe20003f6d000 */
[----:B------:R-:W1:Y:S01]  /*5650*/  LDCU UR4, c[0x0][0x8c8] ;  /* 0x00011900ff0477ac */ /* 0x000e620008000800 */
[----:B------:R-:W-:Y:S02]  /*5660*/  SEL R5, RZ, 0xffffffff, P2 ;  /* 0xffffffffff057807 */ /* 0x000fe40001000000 */
[----:B------:R-:W-:Y:S01]  /*5670*/  LOP3.LUT P2, RZ, R170, 0xff, RZ, 0xc0, !PT ;  /* 0x000000ffaaff7812 */ /* 0x000fe2000784c0ff */
[----:B------:R-:W-:Y:S01]  /*5680*/  UISETP.NE.U32.AND UP0, UPT, UR44, URZ, UPT ;  /* 0x000000ff2c00728c */ /* 0x000fe2000bf05070 */
[----:B------:R-:W-:Y:S03]  /*5690*/  @!P1 SEL R0, RZ, 0xffffffff, P3 ;  /* 0xffffffffff009807 */ /* 0x000fe60001800000 */
[----:B------:R-:W-:Y:S01]  /*56a0*/  UISETP.NE.AND.EX UP0, UPT, UR45, URZ, UPT, UP0 ;  /* 0x000000ff2d00728c */ /* 0x000fe2000bf05300 */
[----:B------:R-:W-:Y:S04]  /*56b0*/  @P0 SEL R0, R5, R0, !P2 ;  /* 0x0000000005000207 */ /* 0x000fe80005000000 */
[----:B------:R-:W-:Y:S04]  /*56c0*/  @!P1 LOP3.LUT R0, R0, 0x1, RZ, 0xc0, !PT ;  /* 0x0000000100009812 */ /* 0x000fe800078ec0ff */
[----:B------:R-:W-:Y:S01]  /*56d0*/  ISETP.NE.U32.OR P6, PT, R0, 0x1, P1 ;  /* 0x000000010000780c */ /* 0x000fe20000fc5470 */
[----:B-1----:R-:W-:Y:S01]  /*56e0*/  IMAD.U32 R2, RZ, RZ, UR4 ;  /* 0x00000004ff027e24 */ /* 0x002fe2000f8e00ff */
[----:B------:R-:W-:Y:S02]  /*56f0*/  LEA R0, R181, UR49, 0x3 ;  /* 0x00000031b5007c11 */ /* 0x000fe4000f8e18ff */
[----:B------:R-:W-:Y:S09]  /*5700*/  P2R R198, PR, RZ, 0x40 ;  /* 0x00000040ffc67803 */ /* 0x000ff20000000000 */
[----:B------:R-:W-:Y:S01]  /*5710*/  @P6 SHF.L.U32 R4, R180, 0x1f, RZ ;  /* 0x0000001fb4046819 */ /* 0x000fe200000006ff */
[----:B------:R-:W-:Y:S06]  /*5720*/  BRA.U !UP0, `(.L_x_91) ;  /* 0x00000001084c7547 */ /* 0x000fec000b800000 */
[----:B------:R-:W-:Y:S01]  /*5730*/  ISETP.LE.AND P1, PT, R174, UR41, PT ;  /* 0x00000029ae007c0c */ /* 0x000fe2000bf23270 */
[C---:B------:R-:W-:Y:S02]  /*5740*/  VIADD R2, R185.reuse, UR42 ;  /* 0x0000002ab9027c36 */ /* 0x040fe40008000000 */
[----:B------:R-:W-:Y:S03]  /*5750*/  IMAD.U32 R6, RZ, RZ, UR42 ;  /* 0x0000002aff067e24 */ /* 0x000fe6000f8e00ff */
[----:B------:R-:W-:Y:S11]  /*5760*/  ISETP.GE.OR P1, PT, R2, UR50, P1 ;  /* 0x0000003202007c0c */ /* 0x000ff60008f26670 */
[----:B------:R-:W-:Y:S02]  /*5770*/  @!UPT UIADD3 URZ, UPT, UPT, URZ, URZ, URZ ;  /* 0x000000fffffff290 */ /* 0x000fe4000fffe0ff */
[----:B------:R-:W-:Y:S01]  /*5780*/  @!P1 IADD3 R8, P0, PT, R185, UR42, RZ ;  /* 0x0000002ab9089c10 */ /* 0x000fe2000ff1e0ff */
[----:B------:R-:W1:Y:S01]  /*5790*/  @!P1 LDC.64 R2, c[0x0][0x8d0] ;  /* 0x00023400ff029b82 */ /* 0x000e620000000a00 */
[----:B------:R-:W-:Y:S02]  /*57a0*/  VOTEU.ALL UP0, P1 ;  /* 0x0000000000ff7886 */ /* 0x000fe40000800000 */
[----:B------:R-:W-:Y:S03]  /*57b0*/  @!P1 LEA.HI.X.SX32 R9, R6, RZ, 0x1, P0 ;  /* 0x000000ff06099211 */ /* 0x000fe600000f0eff */
[----:B------:R-:W-:Y:S06]  /*57c0*/  @!UP0 USHF.R.S32.HI UR4, URZ, 0x1f, UR36 ;  /* 0x0000001fff048899 */ /* 0x000fec0008011424 */
[C---:B-1----:R-:W-:Y:S02]  /*57d0*/  @!P1 IMAD R6, R2.reuse, UR4, RZ ;  /* 0x0000000402069c24 */ /* 0x042fe4000f8e02ff */
[----:B------:R-:W-:Y:S04]  /*57e0*/  @!P1 IMAD.WIDE.U32 R8, R2, UR36, R8 ;  /* 0x0000002402089c25 */ /* 0x000fe8000f8e0008 */
[----:B------:R-:W-:Y:S01]  /*57f0*/  @!P1 IMAD R6, R3, UR36, R6 ;  /* 0x0000002403069c24 */ /* 0x000fe2000f8e0206 */
[----:B------:R-:W-:Y:S04]  /*5800*/  @!P1 IADD3 R2, P0, PT, R8, UR44, RZ ;  /* 0x0000002c08029c10 */ /* 0x000fe8000ff1e0ff */
[--C-:B------:R-:W-:Y:S02]  /*5810*/  @!P1 IADD3.X R3, PT, PT, R9, UR45, R6.reuse, P0, !PT ;  /* 0x0000002d09039c10 */ /* 0x100fe400087fe406 */
[----:B------:R-:W-:Y:S06]  /*5820*/  PRMT R6, RZ, 0x7610, R6 ;  /* 0x00007610ff067816 */ /* 0x000fec0000000006 */
[----:B------:R-:W2:Y:S02]  /*5830*/  @!P1 LDG.E.U8 R6, desc[UR46][R2.64] ;  /* 0x0000002e02069981 */ /* 0x000ea4000c1e1100 */
[----:B--2---:R-:W-:Y:S05]  /*5840*/  F2FP.F16.E4M3.UNPACK_B R2, R6 ;  /* 0x00000006ff02723e */ /* 0x004fea00020006ff */
[----:B------:R-:W-:Y:S07]  /*5850*/  HADD2.F32 R2, -RZ, R2.H0_H0 ;  /* 0x20000002ff027230 */ /* 0x000fee0000004100 */
.L_x_91:
[----:B------:R1:W2:Y:S01]  /*5860*/  @P6 SYNCS.PHASECHK.TRANS64.TRYWAIT P1, [R0+URZ+0x70], R4 ;  /* 0x00007004000065a7 */ /* 0x0002a200080211ff */
[C---:B------:R-:W-:Y:S01]  /*5870*/  LEA R193, R139.reuse, UR49, 0x3 ;  /* 0x000000318bc17c11 */ /* 0x040fe2000f8e18ff */
[----:B------:R-:W-:Y:S01]  /*5880*/  BSSY B1, `(.L_x_92) ;  /* 0x000003b000017945 */ /* 0x000fe20003800000 */
[----:B------:R-:W-:Y:S01]  /*5890*/  SEL R3, RZ, 0xffffffff, P3 ;  /* 0xffffffffff037807 */ /* 0x000fe20001800000 */
[----:B------:R-:W-:Y:S01]  /*58a0*/  IMAD.MOV.U32 R196, RZ, RZ, 0x1 ;  /* 0x00000001ffc47424 */ /* 0x000fe200078e00ff */
[----:B------:R-:W-:Y:S01]  /*58b0*/  CS2R R154, SRZ ;  /* 0x00000000009a7805 */ /* 0x000fe2000001ff00 */
[----:B------:R-:W-:Y:S01]  /*58c0*/  IMAD R157, R139, 0x100, R156 ;  /* 0x000001008b9d7824 */ /* 0x000fe200078e029c */
[----:B------:R-:W-:Y:S02]  /*58d0*/  @P4 SEL R3, R5, R3, !P2 ;  /* 0x0000000305034207 */ /* 0x000fe40005000000 */
[----:B------:R-:W-:Y:S02]  /*58e0*/  CS2R R152, SRZ ;  /* 0x0000000000987805 */ /* 0x000fe4000001ff00 */
[----:B------:R-:W-:Y:S02]  /*58f0*/  CS2R R150, SRZ ;  /* 0x0000000000967805 */ /* 0x000fe4000001ff00 */
[----:B------:R-:W-:Y:S02]  /*5900*/  CS2R R148, SRZ ;  /* 0x0000000000947805 */ /* 0x000fe4000001ff00 */
[----:B------:R-:W-:Y:S02]  /*5910*/  LOP3.LUT R3, R3, 0x1, RZ, 0xc0, !PT ;  /* 0x0000000103037812 */ /* 0x000fe400078ec0ff */
[----:B------:R-:W-:Y:S02]  /*5920*/  CS2R R146, SRZ ;  /* 0x0000000000927805 */ /* 0x000fe4000001ff00 */
[----:B------:R-:W-:Y:S02]  /*5930*/  CS2R R144, SRZ ;  /* 0x0000000000907805 */ /* 0x000fe4000001ff00 */
[----:B------:R-:W-:Y:S02]  /*5940*/  CS2R R142, SRZ ;  /* 0x00000000008e7805 */ /* 0x000fe4000001ff00 */
[----:B------:R-:W-:Y:S02]  /*5950*/  ISETP.NE.U32.AND P5, PT, R3, 0x1, PT ;  /* 0x000000010300780c */ /* 0x000fe40003fa5070 */
[----:B------:R-:W-:Y:S02]  /*5960*/  CS2R R140, SRZ ;  /* 0x00000000008c7805 */ /* 0x000fe4000001ff00 */
[----:B------:R-:W-:Y:S02]  /*5970*/  P2R R197, PR, RZ, 0x20 ;  /* 0x00000020ffc57803 */ /* 0x000fe40000000000 */
[----:B-1----:R-:W-:Y:S04]  /*5980*/  SHF.L.U32 R4, R183, 0x1f, RZ ;  /* 0x0000001fb7047819 */ /* 0x002fe800000006ff */
[----:B------:R1:W4:Y:S01]  /*5990*/  SYNCS.PHASECHK.TRANS64.TRYWAIT P0, [R193+URZ+0xe0], R4 ;  /* 0x0000e004c10075a7 */ /* 0x00032200080011ff */
[----:B--2---:R-:W-:Y:S01]  /*59a0*/  @P6 SEL R196, RZ, 0x1, !P1 ;  /* 0x00000001ffc46807 */ /* 0x004fe20004800000 */
[----:B-1----:R-:W-:Y:S06]  /*59b0*/  @!P6 BRA `(.L_x_93) ;  /* 0x00000000009ce947 */ /* 0x002fec0003800000 */
[----:B------:R-:W-:Y:S01]  /*59c0*/  @P5 IMAD R8, R181, 0x2000, R186 ;  /* 0x00002000b5085824 */ /* 0x000fe200078e02ba */
[----:B------:R-:W-:Y:S01]  /*59d0*/  ISETP.NE.AND P1, PT, R196, RZ, PT ;  /* 0x000000ffc400720c */ /* 0x000fe20003f25270 */
[----:B------:R-:W-:Y:S01]  /*59e0*/  BSSY B0, `(.L_x_94) ;  /* 0x0000010000007945 */ /* 0x000fe20003800000 */
[----:B------:R-:W-:Y:S01]  /*59f0*/  CS2R R142, SRZ ;  /* 0x00000000008e7805 */ /* 0x000fe2000001ff00 */
[--C-:B------:R-:W-:Y:S01]  /*5a00*/  @P5 IMAD R7, R188, -0x10, R8.reuse ;  /* 0xfffffff0bc075824 */ /* 0x100fe200078e0208 */
[----:B------:R-:W-:Y:S01]  /*5a10*/  CS2R R140, SRZ ;  /* 0x00000000008c7805 */ /* 0x000fe2000001ff00 */
[----:B------:R-:W-:Y:S01]  /*5a20*/  @P5 IMAD R6, R187, -0x10, R8 ;  /* 0xfffffff0bb065824 */ /* 0x000fe200078e0208 */
[----:B------:R-:W-:Y:S01]  /*5a30*/  CS2R R150, SRZ ;  /* 0x0000000000967805 */ /* 0x000fe2000001ff00 */
[----:B------:R-:W-:Y:S01]  /*5a40*/  @P5 IMAD R5, R184, 0x10, R7 ;  /* 0x00000010b8055824 */ /* 0x000fe200078e0207 */
[----:B------:R-:W-:Y:S02]  /*5a50*/  CS2R R148, SRZ ;  /* 0x0000000000947805 */ /* 0x000fe4000001ff00 */
[----:B------:R-:W-:Y:S02]  /*5a60*/  CS2R R146, SRZ ;  /* 0x0000000000927805 */ /* 0x000fe4000001ff00 */
[----:B------:R-:W-:Y:S02]  /*5a70*/  CS2R R144, SRZ ;  /* 0x0000000000907805 */ /* 0x000fe4000001ff00 */
[----:B------:R-:W-:Y:S02]  /*5a80*/  CS2R R154, SRZ ;  /* 0x00000000009a7805 */ /* 0x000fe4000001ff00 */
[----:B------:R-:W-:Y:S01]  /*5a90*/  CS2R R152, SRZ ;  /* 0x0000000000987805 */ /* 0x000fe2000001ff00 */
[----:B------:R-:W-:Y:S06]  /*5aa0*/  @P1 BRA `(.L_x_95) ;  /* 0x00000000000c1947 */ /* 0x000fec0003800000 */
[----:B------:R-:W-:Y:S04]  /*5ab0*/  SHF.L.U32 R3, R180, 0x1f, RZ ;  /* 0x0000001fb4037819 */ /* 0x000fe800000006ff */
[----:B------:R-:W1:Y:S02]  /*5ac0*/  SYNCS.PHASECHK.TRANS64.TRYWAIT P1, [R0+URZ+0x70], R3 ;  /* 0x00007003000075a7 */ /* 0x000e6400080211ff */
[----:B-1----:R-:W-:Y:S05]  /*5ad0*/  @!P1 BRA `(.L_x_96) ;  /* 0x0000006000889947 */ /* 0x002fea0003800000 */
.L_x_95:
[----:B------:R-:W-:Y:S05]  /*5ae0*/  BSYNC B0 ;  /* 0x0000000000007941 */ /* 0x000fea0003800000 */
.L_x_94:
[----:B------:R-:W-:Y:S01]  /*5af0*/  ISETP.NE.AND P1, PT, R197, RZ, PT ;  /* 0x000000ffc500720c */ /* 0x000fe20003f25270 */
[----:B-1----:R-:W-:Y:S02]  /*5b00*/  VIADD R3, R0, 0x90 ;  /* 0x0000009000037836 */ /* 0x002fe40000000000 */
[----:B------:R-:W-:Y:S02]  /*5b10*/  IMAD.U32 R0, RZ, RZ, UR37 ;  /* 0x00000025ff007e24 */ /* 0x000fe4000f8e00ff */
[----:B------:R-:W-:Y:S03]  /*5b20*/  VIADD R181, R181, 0x1 ;  /* 0x00000001b5b57836 */ /* 0x000fe60000000000 */
[----:B------:R-:W-:Y:S05]  /*5b30*/  PRMT R0, R0, 0x654, R3 ;  /* 0x0000065400007816 */ /* 0x000fea0000000003 */
[----:B------:R1:W2:Y:S04]  /*5b40*/  @P1 LDS.128 R140, [R8] ;  /* 0x00000000088c1984 */ /* 0x0002a80000000c00 */
[----:B------:R1:W1:Y:S04]  /*5b50*/  @P1 LDS.128 R148, [R6+0x20] ;  /* 0x0000200006941984 */ /* 0x0002680000000c00 */
[----:B------:R1:W1:Y:S04]  /*5b60*/  @P1 LDS.128 R144, [R7+0x10] ;  /* 0x0000100007901984 */ /* 0x0002680000000c00 */
[----:B------:R1:W1:Y:S01]  /*5b70*/  @P1 LDS.128 R152, [R5+0x10] ;  /* 0x0000100005981984 */ /* 0x0002620000000c00 */
[C---:B------:R-:W-:Y:S01]  /*5b80*/  ISETP.NE.AND P1, PT, R181.reuse, 0x4, PT ;  /* 0x00000004b500780c */ /* 0x040fe20003f25270 */
[----:B------:R-:W-:Y:S01]  /*5b90*/  @!PT LDS RZ, [RZ] ;  /* 0x00000000fffff984 */ /* 0x000fe20000000800 */
[----:B------:R-:W-:Y:S01]  /*5ba0*/  @!PT LDS RZ, [RZ] ;  /* 0x00000000fffff984 */ /* 0x000fe20000000800 */
[----:B------:R-:W-:Y:S01]  /*5bb0*/  @!PT LDS RZ, [RZ] ;  /* 0x00000000fffff984 */ /* 0x000fe20000000800 */
[----:B------:R-:W-:Y:S01]  /*5bc0*/  @!PT LDS RZ, [RZ] ;  /* 0x00000000fffff984 */ /* 0x000fe20000000800 */
[----:B------:R5:W-:Y:S06]  /*5bd0*/  MEMBAR.ALL.CTA ;  /* 0x0000000000007992 */ /* 0x000bec0000008000 */
[----:B-----5:R-:W5:Y:S01]  /*5be0*/  FENCE.VIEW.ASYNC.S ;  /* 0x00000000000073c6 */ /* 0x020f620000000000 */
[----:B------:R-:W-:Y:S01]  /*5bf0*/  SEL R181, R181, RZ, P1 ;  /* 0x000000ffb5b57207 */ /* 0x000fe20000800000 */
[----:B-----5:R5:W-:Y:S02]  /*5c00*/  SYNCS.ARRIVE.TRANS64.RED.A1T0 RZ, [R0+URZ], RZ ;  /* 0x000000ff00ff79a7 */ /* 0x020be400081004ff */
[----:B-----5:R-:W-:Y:S04]  /*5c10*/  SEL R0, RZ, 0x1, P1 ;  /* 0x00000001ff007807 */ /* 0x020fe80000800000 */
[----:B--2---:R-:W-:Y:S02]  /*5c20*/  LOP3.LUT R180, R180, R0, RZ, 0x3c, !PT ;  /* 0x00000000b4b47212 */ /* 0x004fe400078e3cff */
.L_x_93:
[----:B------:R-:W-:Y:S05]  /*5c30*/  BSYNC B1 ;  /* 0x0000000000017941 */ /* 0x000fea0003800000 */
.L_x_92:
[----:B------:R-:W-:Y:S04]  /*5c40*/  SHF.R.U32.HI R0, RZ, 0x15, R157 ;  /* 0x00000015ff007819 */ /* 0x000fe8000001169d */
[----:B------:R-:W-:Y:S01]  /*5c50*/  LOP3.LUT P1, RZ, R0, 0x3, R172, 0x48, !PT ;  /* 0x0000000300ff7812 */ /* 0x000fe200078248ac */
[----:B------:R-:W-:Y:S01]  /*5c60*/  @!UPT UIADD3 URZ, UPT, UPT, URZ, URZ, URZ ;  /* 0x000000fffffff290 */ /* 0x000fe2000fffe0ff */
[----:B----4-:R-:W-:Y:S11]  /*5c70*/  @P0 BRA `(.L_x_97) ;  /* 0x0000000000080947 */ /* 0x010ff60003800000 */
[----:B------:R-:W2:Y:S02]  /*5c80*/  SYNCS.PHASECHK.TRANS64.TRYWAIT P0, [R193+URZ+0xe0], R4 ;  /* 0x0000e004c10075a7 */ /* 0x000ea400080011ff */
[----:B--2---:R-:W-:Y:S05]  /*5c90*/  @!P0 BRA `(.L_x_98) ;  /* 0x00000060002c8947 */ /* 0x004fea0003800000 */
.L_x_97:
[----:B------:R-:W-:Y:S04]  /*5ca0*/  BSSY.RECONVERGENT B6, `(.L_x_99) ;  /* 0x0000012000067945 */ /* 0x000fe80003800200 */
[----:B------:R-:W-:Y:S05]  /*5cb0*/  @!P1 BRA `(.L_x_100) ;  /* 0x0000000000409947 */ /* 0x000fea0003800000 */
[----:B------:R-:W4:Y:S01]  /*5cc0*/  LDCU.64 UR8, c[0x4][0x78] ;  /* 0x01000f00ff0877ac */ /* 0x000f220008000a00 */
[----:B------:R-:W-:Y:S01]  /*5cd0*/  MOV R15, 0x0 ;  /* 0x00000000000f7802 */ /* 0x000fe20000000f00 */
[----:B------:R-:W-:Y:S02]  /*5ce0*/  HFMA2 R12, -RZ, RZ, 0, 5.9604644775390625e-08 ;  /* 0x00000001ff0c7431 */ /* 0x000fe400000001ff */
[----:B-1----:R-:W-:Y:S02]  /*5cf0*/  IMAD.MOV.U32 R8, RZ, RZ, 0x192 ;  /* 0x00000192ff087424 */ /* 0x002fe400078e00ff */
[----:B------:R-:W-:Y:S01]  /*5d00*/  IMAD.MOV.U32 R13, RZ, RZ, RZ ;  /* 0x000000ffff0d7224 */ /* 0x000fe200078e00ff */
[----:B------:R-:W1:Y:S01]  /*5d10*/  LDCU.64 UR6, c[0x4][0x80] ;  /* 0x01001000ff0677ac */ /* 0x000e620008000a00 */
[----:B------:R-:W3:Y:S01]  /*5d20*/  LDC.64 R14, c[0x4][R15] ;  /* 0x010000000f0e7b82 */ /* 0x000ee20000000a00 */
[----:B------:R-:W5:Y:S01]  /*5d30*/  LDCU.64 UR4, c[0x4][0x18] ;  /* 0x01000300ff0477ac */ /* 0x000f620008000a00 */
[----:B----4-:R-:W-:Y:S01]  /*5d40*/  MOV R5, UR9 ;  /* 0x0000000900057c02 */ /* 0x010fe20008000f00 */
[----:B--2---:R-:W-:Y:S01]  /*5d50*/  IMAD.U32 R4, RZ, RZ, UR8 ;  /* 0x00000008ff047e24 */ /* 0x004fe2000f8e00ff */
[----:B-1----:R-:W-:Y:S01]  /*5d60*/  MOV R7, UR7 ;  /* 0x0000000700077c02 */ /* 0x002fe20008000f00 */
[----:B------:R-:W-:Y:S01]  /*5d70*/  IMAD.U32 R6, RZ, RZ, UR6 ;  /* 0x00000006ff067e24 */ /* 0x000fe2000f8e00ff */
[----:B-----5:R-:W-:Y:S01]  /*5d80*/  MOV R11, UR5 ;  /* 0x00000005000b7c02 */ /* 0x020fe20008000f00 */
[----:B------:R-:W-:Y:S02]  /*5d90*/  IMAD.U32 R10, RZ, RZ, UR4 ;  /* 0x00000004ff0a7e24 */ /* 0x000fe4000f8e00ff */
[----:B------:R-:W-:Y:S07]  /*5da0*/  LEPC R20, `(.L_x_100) ;  /* 0x000000001014794e */ /* 0x000fee0000000000 */
[----:B---3--:R-:W-:Y:S05]  /*5db0*/  CALL.ABS.NOINC R14 ;  /* 0x000000000e007343 */ /* 0x008fea0003c00000 */
.L_x_100:
[----:B------:R-:W-:Y:S05]  /*5dc0*/  BSYNC.RECONVERGENT B6 ;  /* 0x0000000000067941 */ /* 0x000fea0003800200 */
.L_x_99:
[----:B--2---:R-:W-:Y:S01]  /*5dd0*/  F2FP.F16.E4M3.UNPACK_B R4, R141.H1 ;  /* 0x0000008dff04723e */ /* 0x004fe200030006ff */
[----:B------:R-:W-:Y:S05]  /*5de0*/  WARPSYNC.ALL ;  /* 0x0000000000007948 */ /* 0x000fea0003800000 */
[----:B------:R-:W-:Y:S01]  /*5df0*/  R2UR UR4, R157 ;  /* 0x000000009d0472ca */ /* 0x000fe200000e0000 */
[--C-:B------:R-:W-:Y:S01]  /*5e00*/  HADD2.F32 R85, -RZ, R4.reuse.H0_H0 ;  /* 0x20000004ff557230 */ /* 0x100fe20000004100 */
[-C--:B------:R-:W-:Y:S01]  /*5e10*/  F2FP.F16.E4M3.UNPACK_B R0, R140.reuse.H1 ;  /* 0x0000008cff00723e */ /* 0x080fe200030006ff */
[----:B------:R-:W-:Y:S01]  /*5e20*/  HADD2.F32 R86, -RZ, R4.H1_H1 ;  /* 0x30000004ff567230 */ /* 0x000fe20000004100 */
[----:B------:R-:W-:Y:S01]  /*5e30*/  F2FP.F16.E4M3.UNPACK_B R4, R143.H1 ;  /* 0x0000008fff04723e */ /* 0x000fe200030006ff */
[----:B------:R-:W-:Y:S01]  /*5e40*/  BSSY.RECONVERGENT B0, `(.L_x_101) ;  /* 0x000011d000007945 */ /* 0x000fe20003800200 */
[----:B------:R-:W-:Y:S01]  /*5e50*/  F2FP.F16.E4M3.UNPACK_B R3, R140 ;  /* 0x0000008cff03723e */ /* 0x000fe200020006ff */
[--C-:B------:R-:W-:Y:S01]  /*5e60*/  HADD2.F32 R81, -RZ, R0.reuse.H0_H0 ;  /* 0x20000000ff517230 */ /* 0x100fe20000004100 */
[----:B-1----:R-:W-:Y:S01]  /*5e70*/  F2FP.F16.E4M3.UNPACK_B R126, R151.H1 ;  /* 0x00000097ff7e723e */ /* 0x002fe200030006ff */
[----:B------:R-:W-:Y:S01]  /*5e80*/  HADD2.F32 R82, -RZ, R0.H1_H1 ;  /* 0x30000000ff527230 */ /* 0x000fe20000004100 */
[-C--:B------:R-:W-:Y:S01]  /*5e90*/  F2FP.F16.E4M3.UNPACK_B R0, R142.reuse ;  /* 0x0000008eff00723e */ /* 0x080fe200020006ff */
[--C-:B------:R-:W-:Y:S01]  /*5ea0*/  HADD2.F32 R78, -RZ, R3.reuse.H0_H0 ;  /* 0x20000003ff4e7230 */ /* 0x100fe20000004100 */
[----:B------:R-:W-:Y:S01]  /*5eb0*/  F2FP.F16.E4M3.UNPACK_B R134, R153.H1 ;  /* 0x00000099ff86723e */ /* 0x000fe200030006ff */
[----:B------:R-:W-:Y:S01]  /*5ec0*/  HADD2.F32 R80, -RZ, R3.H1_H1 ;  /* 0x30000003ff507230 */ /* 0x000fe20000004100 */
[----:B------:R-:W-:Y:S01]  /*5ed0*/  F2FP.F16.E4M3.UNPACK_B R3, R141 ;  /* 0x0000008dff03723e */ /* 0x000fe200020006ff */
[--C-:B------:R-:W-:Y:S01]  /*5ee0*/  HADD2.F32 R87, -RZ, R0.reuse.H0_H0 ;  /* 0x20000000ff577230 */ /* 0x100fe20000004100 */
[----:B------:R-:W-:Y:S01]  /*5ef0*/  ISETP.NE.AND P0, PT, R190, RZ, PT ;  /* 0x000000ffbe00720c */ /* 0x000fe20003f05270 */
[----:B------:R-:W-:Y:S01]  /*5f00*/  HADD2.F32 R88, -RZ, R0.H1_H1 ;  /* 0x30000000ff587230 */ /* 0x000fe20000004100 */
[----:B------:R-:W-:Y:S01]  /*5f10*/  F2FP.F16.E4M3.UNPACK_B R0, R143 ;  /* 0x0000008fff00723e */ /* 0x000fe200020006ff */
[--C-:B------:R-:W-:Y:S01]  /*5f20*/  HADD2.F32 R84, -RZ, R3.reuse.H1_H1 ;  /* 0x30000003ff547230 */ /* 0x100fe20000004100 */
[----:B------:R-:W-:Y:S01]  /*5f30*/  ISETP.NE.AND P6, PT, R198, RZ, PT ;  /* 0x000000ffc600720c */ /* 0x000fe20003fc5270 */
[----:B------:R-:W-:Y:S01]  /*5f40*/  HADD2.F32 R83, -RZ, R3.H0_H0 ;  /* 0x20000003ff537230 */ /* 0x000fe20000004100 */
[----:B------:R-:W-:Y:S01]  /*5f50*/  F2FP.F16.E4M3.UNPACK_B R3, R142.H1 ;  /* 0x0000008eff03723e */ /* 0x000fe200030006ff */
[--C-:B------:R-:W-:Y:S02]  /*5f60*/  HADD2.F32 R91, -RZ, R0.reuse.H0_H0 ;  /* 0x20000000ff5b7230 */ /* 0x100fe40000004100 */
[----:B------:R-:W-:Y:S01]  /*5f70*/  HADD2.F32 R92, -RZ, R0.H1_H1 ;  /* 0x30000000ff5c7230 */ /* 0x000fe20000004100 */
[-C--:B------:R-:W-:Y:S01]  /*5f80*/  F2FP.F16.E4M3.UNPACK_B R0, R144.reuse.H1 ;  /* 0x00000090ff00723e */ /* 0x080fe200030006ff */
[--C-:B------:R-:W-:Y:S02]  /*5f90*/  HADD2.F32 R89, -RZ, R3.reuse.H0_H0 ;  /* 0x20000003ff597230 */ /* 0x100fe40000004100 */
[----:B------:R-:W-:Y:S01]  /*5fa0*/  HADD2.F32 R90, -RZ, R3.H1_H1 ;  /* 0x30000003ff5a7230 */ /* 0x000fe20000004100 */
[----:B------:R-:W-:Y:S01]  /*5fb0*/  F2FP.F16.E4M3.UNPACK_B R3, R144 ;  /* 0x00000090ff03723e */ /* 0x000fe200020006ff */
[--C-:B------:R-:W-:Y:S02]  /*5fc0*/  HADD2.F32 R97, -RZ, R0.reuse.H0_H0 ;  /* 0x20000000ff617230 */ /* 0x100fe40000004100 */
[----:B------:R-:W-:Y:S01]  /*5fd0*/  HADD2.F32 R98, -RZ, R0.H1_H1 ;  /* 0x30000000ff627230 */ /* 0x000fe20000004100 */
[----:B------:R-:W-:Y:S01]  /*5fe0*/  F2FP.F16.E4M3.UNPACK_B R0, R146 ;  /* 0x00000092ff00723e */ /* 0x000fe200020006ff */
[--C-:B------:R-:W-:Y:S02]  /*5ff0*/  HADD2.F32 R93, -RZ, R4.reuse.H0_H0 ;  /* 0x20000004ff5d7230 */ /* 0x100fe40000004100 */
[----:B------:R-:W-:Y:S01]  /*6000*/  HADD2.F32 R94, -RZ, R4.H1_H1 ;  /* 0x30000004ff5e7230 */ /* 0x000fe20000004100 */
[----:B------:R-:W-:Y:S01]  /*6010*/  F2FP.F16.E4M3.UNPACK_B R4, R145.H1 ;  /* 0x00000091ff04723e */ /* 0x000fe200030006ff */
        /* <DEDUP_REMOVED lines=25> */
[----:B------:R-:W-:Y:S02]  /*61b0*/  HADD2.F32 R118, -RZ, R4.H1_H1 ;  /* 0x30000004ff767230 */ /* 0x000fe40000004100 */
[--C-:B------:R-:W-:Y:S01]  /*61c0*/  HADD2.F32 R115, -RZ, R0.reuse.H0_H0 ;  /* 0x20000000ff737230 */ /* 0x100fe20000004100 */
[----:B------:R-:W3:Y:S01]  /*61d0*/  LDTM.x64 R4, tmem[UR4] ;  /* 0x00000004000479ee */ /* 0x000ee20008340000 */
[----:B------:R-:W-:Y:S01]  /*61e0*/  HADD2.F32 R116, -RZ, R0.H1_H1 ;  /* 0x30000000ff747230 */ /* 0x000fe20000004100 */
[-C--:B------:R-:W-:Y:S01]  /*61f0*/  F2FP.F16.E4M3.UNPACK_B R0, R150.reuse.H1 ;  /* 0x00000096ff00723e */ /* 0x080fe200030006ff */
[--C-:B------:R-:W-:Y:S02]  /*6200*/  HADD2.F32 R111, -RZ, R3.reuse.H0_H0 ;  /* 0x20000003ff6f7230 */ /* 0x100fe40000004100 */
[----:B------:R-:W-:Y:S01]  /*6210*/  HADD2.F32 R112, -RZ, R3.H1_H1 ;  /* 0x30000003ff707230 */ /* 0x000fe20000004100 */
[----:B------:R-:W-:Y:S01]  /*6220*/  F2FP.F16.E4M3.UNPACK_B R3, R150 ;  /* 0x00000096ff03723e */ /* 0x000fe200020006ff */
[--C-:B------:R-:W-:Y:S02]  /*6230*/  HADD2.F32 R121, -RZ, R0.reuse.H0_H0 ;  /* 0x20000000ff797230 */ /* 0x100fe40000004100 */
[----:B------:R-:W-:Y:S01]  /*6240*/  HADD2.F32 R122, -RZ, R0.H1_H1 ;  /* 0x30000000ff7a7230 */ /* 0x000fe20000004100 */
[-C--:B------:R-:W-:Y:S01]  /*6250*/  F2FP.F16.E4M3.UNPACK_B R0, R152.reuse ;  /* 0x00000098ff00723e */ /* 0x080fe200020006ff */
        /* <DEDUP_REMOVED lines=15> */
[--C-:B------:R-:W-:Y:S02]  /*6350*/  HADD2.F32 R138, -RZ, R0.reuse.H1_H1 ;  /* 0x30000000ff8a7230 */ /* 0x100fe40000004100 */
[----:B------:R-:W-:Y:S02]  /*6360*/  HADD2.F32 R137, -RZ, R0.H0_H0 ;  /* 0x20000000ff897230 */ /* 0x000fe40000004100 */
[C-C-:B---3--:R-:W-:Y:S01]  /*6370*/  FFMA R0, R77.reuse, R4, R2.reuse ;  /* 0x000000044d007223 */ /* 0x148fe20000000002 */
[--C-:B------:R-:W-:Y:S02]  /*6380*/  HADD2.F32 R135, -RZ, R3.reuse.H0_H0 ;  /* 0x20000003ff877230 */ /* 0x100fe40000004100 */
[----:B------:R-:W-:Y:S02]  /*6390*/  HADD2.F32 R136, -RZ, R3.H1_H1 ;  /* 0x30000003ff887230 */ /* 0x000fe40000004100 */
[C-C-:B------:R-:W-:Y:S01]  /*63a0*/  FFMA R3, R77.reuse, R5, R2.reuse ;  /* 0x000000054d037223 */ /* 0x140fe20000000002 */
        /* <DEDUP_REMOVED lines=60> */
[----:B------:R-:W-:Y:S01]  /*6770*/  F2FP.F16.E4M3.UNPACK_B R65, R155 ;  /* 0x0000009bff41723e */ /* 0x000fe200020006ff */
[C-C-:B------:R-:W-:Y:S01]  /*6780*/  FFMA R66, R77.reuse, R66, R2.reuse ;  /* 0x000000424d427223 */ /* 0x140fe20000000002 */
[----:B------:R-:W-:Y:S01]  /*6790*/  FFMA R67, R77, R67, R2 ;  /* 0x000000434d437223 */ /* 0x000fe20000000002 */
[C---:B------:R-:W-:Y:S01]  /*67a0*/  FFMA R0, R79.reuse, R78, R0 ;  /* 0x0000004e4f007223 */ /* 0x040fe20000000000 */
[C---:B------:R-:W-:Y:S01]  /*67b0*/  FFMA R3, R79.reuse, R80, R3 ;  /* 0x000000504f037223 */ /* 0x040fe20000000003 */
[----:B------:R-:W-:Y:S01]  /*67c0*/  F2FP.F16.E4M3.UNPACK_B R80, R155.H1 ;  /* 0x0000009bff50723e */ /* 0x000fe200030006ff */
[C---:B------:R-:W-:Y:S01]  /*67d0*/  FFMA R6, R79.reuse, R81, R6 ;  /* 0x000000514f067223 */ /* 0x040fe20000000006 */
[C---:B------:R-:W-:Y:S01]  /*67e0*/  FFMA R7, R79.reuse, R82, R7 ;  /* 0x000000524f077223 */ /* 0x040fe20000000007 */
[C---:B------:R-:W-:Y:S01]  /*67f0*/  FFMA R4, R79.reuse, R83, R4 ;  /* 0x000000534f047223 */ /* 0x040fe20000000004 */
[C---:B------:R-:W-:Y:S01]  /*6800*/  FFMA R5, R79.reuse, R84, R5 ;  /* 0x000000544f057223 */ /* 0x040fe20000000005 */
[C---:B------:R-:W-:Y:S01]  /*6810*/  FFMA R10, R79.reuse, R85, R10 ;  /* 0x000000554f0a7223 */ /* 0x040fe2000000000a */
[----:B------:R-:W-:Y:S01]  /*6820*/  FFMA R11, R79, R86, R11 ;  /* 0x000000564f0b7223 */ /* 0x000fe2000000000b */
[----:B------:R-:W-:Y:S01]  /*6830*/  F2FP.SATFINITE.E4M3.F32.PACK_AB_MERGE_C R6, R7, R6, RZ ;  /* 0x000000060706723e */ /* 0x000fe200048070ff */
[C---:B------:R-:W-:Y:S01]  /*6840*/  FFMA R8, R79.reuse, R87, R8 ;  /* 0x000000574f087223 */ /* 0x040fe20000000008 */
[C---:B------:R-:W-:Y:S01]  /*6850*/  FFMA R9, R79.reuse, R88, R9 ;  /* 0x000000584f097223 */ /* 0x040fe20000000009 */
[----:B------:R-:W-:Y:S01]  /*6860*/  FFMA R14, R79, R89, R14 ;  /* 0x000000594f0e7223 */ /* 0x000fe2000000000e */
[----:B------:R-:W-:Y:S01]  /*6870*/  F2FP.SATFINITE.E4M3.F32.PACK_AB_MERGE_C R10, R11, R10, RZ ;  /* 0x0000000a0b0a723e */ /* 0x000fe200048070ff */
[----:B------:R-:W-:Y:S01]  /*6880*/  FFMA R15, R79, R90, R15 ;  /* 0x0000005a4f0f7223 */ /* 0x000fe2000000000f */
[----:B------:R-:W-:Y:S01]  /*6890*/  F2FP.SATFINITE.E4M3.F32.PACK_AB_MERGE_C R84, R3, R0, R6 ;  /* 0x000000000354723e */ /* 0x000fe20004807006 */
[----:B------:R-:W-:Y:S01]  /*68a0*/  FFMA R12, R79, R91, R12 ;  /* 0x0000005b4f0c7223 */ /* 0x000fe2000000000c */
[----:B------:R-:W-:Y:S01]  /*68b0*/  F2FP.SATFINITE.E4M3.F32.PACK_AB_MERGE_C R85, R5, R4, R10 ;  /* 0x000000040555723e */ /* 0x000fe2000480700a */
[----:B------:R-:W-:Y:S01]  /*68c0*/  FFMA R13, R79, R92, R13 ;  /* 0x0000005c4f0d7223 */ /* 0x000fe2000000000d */
[----:B------:R-:W-:Y:S01]  /*68d0*/  F2FP.SATFINITE.E4M3.F32.PACK_AB_MERGE_C R14, R15, R14, RZ ;  /* 0x0000000e0f0e723e */ /* 0x000fe200048070ff */
[----:B------:R-:W-:Y:S01]  /*68e0*/  FFMA R18, R79, R93, R18 ;  /* 0x0000005d4f127223 */ /* 0x000fe20000000012 */
[----:B------:R-:W-:Y:S01]  /*68f0*/  LEA R0, R181, UR49, 0x3 ;  /* 0x00000031b5007c11 */ /* 0x000fe2000f8e18ff */
[----:B------:R-:W-:Y:S01]  /*6900*/  FFMA R19, R79, R94, R19 ;  /* 0x0000005e4f137223 */ /* 0x000fe20000000013 */
[----:B------:R-:W-:Y:S01]  /*6910*/  F2FP.SATFINITE.E4M3.F32.PACK_AB_MERGE_C R86, R9, R8, R14 ;  /* 0x000000080956723e */ /* 0x000fe2000480700e */
[C---:B------:R-:W-:Y:S01]  /*6920*/  FFMA R16, R79.reuse, R95, R16 ;  /* 0x0000005f4f107223 */ /* 0x040fe20000000010 */
[----:B------:R-:W-:Y:S01]  /*6930*/  @P6 SHF.L.U32 R3, R180, 0x1f, RZ ;  /* 0x0000001fb4036819 */ /* 0x000fe200000006ff */
[----:B------:R-:W-:Y:S01]  /*6940*/  FFMA R17, R79, R96, R17 ;  /* 0x000000604f117223 */ /* 0x000fe20000000011 */
[----:B------:R-:W-:Y:S01]  /*6950*/  F2FP.SATFINITE.E4M3.F32.PACK_AB_MERGE_C R18, R19, R18, RZ ;  /* 0x000000121312723e */ /* 0x000fe200048070ff */
[C---:B------:R-:W-:Y:S01]  /*6960*/  FFMA R22, R79.reuse, R97, R22 ;  /* 0x000000614f167223 */ /* 0x040fe20000000016 */
[C---:B------:R-:W-:Y:S01]  /*6970*/  FFMA R23, R79.reuse, R98, R23 ;  /* 0x000000624f177223 */ /* 0x040fe20000000017 */
[----:B------:R-:W-:Y:S01]  /*6980*/  FFMA R20, R79, R99, R20 ;  /* 0x000000634f147223 */ /* 0x000fe20000000014 */
[----:B------:R-:W-:Y:S01]  /*6990*/  F2FP.SATFINITE.E4M3.F32.PACK_AB_MERGE_C R87, R13, R12, R18 ;  /* 0x0000000c0d57723e */ /* 0x000fe20004807012 */
[C---:B------:R-:W-:Y:S01]  /*69a0*/  FFMA R21, R79.reuse, R100, R21 ;  /* 0x000000644f157223 */ /* 0x040fe20000000015 */
[----:B------:R-:W-:Y:S01]  /*69b0*/  FFMA R26, R79, R101, R26 ;  /* 0x000000654f1a7223 */ /* 0x000fe2000000001a */
[----:B------:R-:W-:Y:S01]  /*69c0*/  F2FP.SATFINITE.E4M3.F32.PACK_AB_MERGE_C R22, R23, R22, RZ ;  /* 0x000000161716723e */ /* 0x000fe200048070ff */
[C---:B------:R-:W-:Y:S01]  /*69d0*/  FFMA R27, R79.reuse, R102, R27 ;  /* 0x000000664f1b7223 */ /* 0x040fe2000000001b */
[C---:B------:R-:W-:Y:S01]  /*69e0*/  FFMA R24, R79.reuse, R103, R24 ;  /* 0x000000674f187223 */ /* 0x040fe20000000018 */
[----:B------:R-:W-:Y:S01]  /*69f0*/  FFMA R25, R79, R104, R25 ;  /* 0x000000684f197223 */ /* 0x000fe20000000019 */
[----:B------:R-:W-:Y:S01]  /*6a00*/  F2FP.SATFINITE.E4M3.F32.PACK_AB_MERGE_C R16, R17, R16, R22 ;  /* 0x000000101110723e */ /* 0x000fe20004807016 */
        /* <DEDUP_REMOVED lines=18> */
[----:B------:R1:W-:Y:S01]  /*6b30*/  STS.128 [R171+UR49+0x8200], R84 ;  /* 0x00820054ab007988 */ /* 0x0003e20008000c31 */
[----:B------:R-:W-:Y:S01]  /*6b40*/  F2FP.SATFINITE.E4M3.F32.PACK_AB_MERGE_C R38, R39, R38, RZ ;  /* 0x000000262726723e */ /* 0x000fe200048070ff */
[C---:B------:R-:W-:Y:S01]  /*6b50*/  FFMA R42, R79.reuse, R117, R42 ;  /* 0x000000754f2a7223 */ /* 0x040fe2000000002a */
[C---:B------:R-:W-:Y:S01]  /*6b60*/  FFMA R43, R79.reuse, R118, R43 ;  /* 0x000000764f2b7223 */ /* 0x040fe2000000002b */
[----:B------:R-:W-:Y:S01]  /*6b70*/  FFMA R40, R79, R119, R40 ;  /* 0x000000774f287223 */ /* 0x000fe20000000028 */
[----:B------:R-:W-:Y:S01]  /*6b80*/  F2FP.SATFINITE.E4M3.F32.PACK_AB_MERGE_C R32, R33, R32, R38 ;  /* 0x000000202120723e */ /* 0x000fe20004807026 */
[----:B------:R-:W-:Y:S01]  /*6b90*/  FFMA R41, R79, R120, R41 ;  /* 0x000000784f297223 */ /* 0x000fe20000000029 */
[--C-:B------:R-:W-:Y:S01]  /*6ba0*/  HADD2.F32 R125, -RZ, R126.reuse.H0_H0 ;  /* 0x2000007eff7d7230 */ /* 0x100fe20000004100 */
[----:B------:R-:W-:Y:S01]  /*6bb0*/  F2FP.SATFINITE.E4M3.F32.PACK_AB_MERGE_C R42, R43, R42, RZ ;  /* 0x0000002a2b2a723e */ /* 0x000fe200048070ff */
[C---:B------:R-:W-:Y:S01]  /*6bc0*/  FFMA R46, R79.reuse, R121, R46 ;  /* 0x000000794f2e7223 */ /* 0x040fe2000000002e */
[----:B------:R-:W-:Y:S02]  /*6bd0*/  HADD2.F32 R126, -RZ, R126.H1_H1 ;  /* 0x3000007eff7e7230 */ /* 0x000fe40000004100 */
[----:B------:R-:W-:Y:S01]  /*6be0*/  FFMA R47, R79, R122, R47 ;  /* 0x0000007a4f2f7223 */ /* 0x000fe2000000002f */
[----:B------:R-:W-:Y:S01]  /*6bf0*/  F2FP.SATFINITE.E4M3.F32.PACK_AB_MERGE_C R33, R37, R36, R42 ;  /* 0x000000242521723e */ /* 0x000fe2000480702a */
[C---:B------:R-:W-:Y:S01]  /*6c00*/  FFMA R44, R79.reuse, R123, R44 ;  /* 0x0000007b4f2c7223 */ /* 0x040fe2000000002c */
[C---:B------:R-:W-:Y:S01]  /*6c10*/  FFMA R45, R79.reuse, R124, R45 ;  /* 0x0000007c4f2d7223 */ /* 0x040fe2000000002d */
[C---:B------:R-:W-:Y:S01]  /*6c20*/  FFMA R50, R79.reuse, R125, R50 ;  /* 0x0000007d4f327223 */ /* 0x040fe20000000032 */
[C---:B------:R-:W-:Y:S01]  /*6c30*/  FFMA R51, R79.reuse, R126, R51 ;  /* 0x0000007e4f337223 */ /* 0x040fe20000000033 */
[C---:B------:R-:W-:Y:S01]  /*6c40*/  FFMA R48, R79.reuse, R127, R48 ;  /* 0x0000007f4f307223 */ /* 0x040fe20000000030 */
[C---:B------:R-:W-:Y:S01]  /*6c50*/  FFMA R49, R79.reuse, R128, R49 ;  /* 0x000000804f317223 */ /* 0x040fe20000000031 */
[--C-:B------:R-:W-:Y:S02]  /*6c60*/  HADD2.F32 R133, -RZ, R134.reuse.H0_H0 ;  /* 0x20000086ff857230 */ /* 0x100fe40000004100 */
[C---:B------:R-:W-:Y:S01]  /*6c70*/  FFMA R54, R79.reuse, R129, R54 ;  /* 0x000000814f367223 */ /* 0x040fe20000000036 */
[----:B------:R-:W-:Y:S02]  /*6c80*/  HADD2.F32 R134, -RZ, R134.H1_H1 ;  /* 0x30000086ff867230 */ /* 0x000fe40000004100 */
[C---:B------:R-:W-:Y:S01]  /*6c90*/  FFMA R55, R79.reuse, R130, R55 ;  /* 0x000000824f377223 */ /* 0x040fe20000000037 */
[C---:B------:R-:W-:Y:S01]  /*6ca0*/  FFMA R52, R79.reuse, R131, R52 ;  /* 0x000000834f347223 */ /* 0x040fe20000000034 */
[C---:B------:R-:W-:Y:S01]  /*6cb0*/  FFMA R53, R79.reuse, R132, R53 ;  /* 0x000000844f357223 */ /* 0x040fe20000000035 */
[C---:B------:R-:W-:Y:S01]  /*6cc0*/  FFMA R58, R79.reuse, R133, R58 ;  /* 0x000000854f3a7223 */ /* 0x040fe2000000003a */
[C---:B------:R-:W-:Y:S01]  /*6cd0*/  FFMA R59, R79.reuse, R134, R59 ;  /* 0x000000864f3b7223 */ /* 0x040fe2000000003b */
[C---:B------:R-:W-:Y:S01]  /*6ce0*/  FFMA R56, R79.reuse, R135, R56 ;  /* 0x000000874f387223 */ /* 0x040fe20000000038 */
[----:B------:R-:W-:Y:S01]  /*6cf0*/  SHF.L.U32 R135, R176, 0x4, RZ ;  /* 0x00000004b0877819 */ /* 0x000fe200000006ff */
[C---:B------:R-:W-:Y:S01]  /*6d00*/  FFMA R57, R79.reuse, R136, R57 ;  /* 0x000000884f397223 */ /* 0x040fe20000000039 */
[C---:B------:R-:W-:Y:S01]  /*6d10*/  FFMA R62, R79.reuse, R137, R62 ;  /* 0x000000894f3e7223 */ /* 0x040fe2000000003e */
[----:B------:R-:W-:Y:S01]  /*6d20*/  FFMA R63, R79, R138, R63 ;  /* 0x0000008a4f3f7223 */ /* 0x000fe2000000003f */
[--C-:B------:R-:W-:Y:S01]  /*6d30*/  HADD2.F32 R64, -RZ, R65.reuse.H0_H0 ;  /* 0x20000041ff407230 */ /* 0x100fe20000004100 */
[C---:B------:R-:W-:Y:S01]  /*6d40*/  IADD3 R138, PT, PT, R186.reuse, R135, RZ ;  /* 0x00000087ba8a7210 */ /* 0x040fe20007ffe0ff */
[----:B------:R-:W-:Y:S01]  /*6d50*/  HADD2.F32 R65, -RZ, R65.H1_H1 ;  /* 0x30000041ff417230 */ /* 0x000fe20000004100 */
[----:B------:R-:W-:Y:S01]  /*6d60*/  F2FP.SATFINITE.E4M3.F32.PACK_AB_MERGE_C R34, R47, R46, RZ ;  /* 0x0000002e2f22723e */ /* 0x000fe200048070ff */
[--C-:B------:R-:W-:Y:S01]  /*6d70*/  HADD2.F32 R78, -RZ, R80.reuse.H0_H0 ;  /* 0x20000050ff4e7230 */ /* 0x100fe20000004100 */
[----:B------:R-:W-:Y:S01]  /*6d80*/  F2FP.SATFINITE.E4M3.F32.PACK_AB_MERGE_C R35, R51, R50, RZ ;  /* 0x000000323323723e */ /* 0x000fe200048070ff */
[----:B------:R1:W-:Y:S01]  /*6d90*/  STS.128 [R138+0x8010], R16 ;  /* 0x008010108a007388 */ /* 0x0003e20000000c00 */
[----:B------:R-:W-:Y:S02]  /*6da0*/  HADD2.F32 R80, -RZ, R80.H1_H1 ;  /* 0x30000050ff507230 */ /* 0x000fe40000004100 */
[----:B------:R-:W-:Y:S01]  /*6db0*/  FFMA R60, R79, R64, R60 ;  /* 0x000000404f3c7223 */ /* 0x000fe2000000003c */
[----:B------:R-:W-:Y:S01]  /*6dc0*/  SHF.L.U32 R137, R175, 0x4, RZ ;  /* 0x00000004af897819 */ /* 0x000fe200000006ff */
[C---:B------:R-:W-:Y:S01]  /*6dd0*/  FFMA R61, R79.reuse, R65, R61 ;  /* 0x000000414f3d7223 */ /* 0x040fe2000000003d */
[C---:B------:R-:W-:Y:S01]  /*6de0*/  FFMA R66, R79.reuse, R78, R66 ;  /* 0x0000004e4f427223 */ /* 0x040fe20000000042 */
[----:B------:R-:W-:Y:S01]  /*6df0*/  FFMA R67, R79, R80, R67 ;  /* 0x000000504f437223 */ /* 0x000fe20000000043 */
[----:B------:R-:W-:Y:S02]  /*6e00*/  F2FP.SATFINITE.E4M3.F32.PACK_AB_MERGE_C R34, R41, R40, R34 ;  /* 0x000000282922723e */ /* 0x000fe40004807022 */
[----:B------:R-:W-:Y:S02]  /*6e10*/  F2FP.SATFINITE.E4M3.F32.PACK_AB_MERGE_C R35, R45, R44, R35 ;  /* 0x0000002c2d23723e */ /* 0x000fe40004807023 */
[----:B------:R-:W-:Y:S02]  /*6e20*/  IADD3 R195, PT, PT, R186, R137, RZ ;  /* 0x00000089bac37210 */ /* 0x000fe40007ffe0ff */
[----:B------:R-:W-:Y:S02]  /*6e30*/  F2FP.SATFINITE.E4M3.F32.PACK_AB_MERGE_C R54, R55, R54, RZ ;  /* 0x000000363736723e */ /* 0x000fe400048070ff */
[----:B------:R-:W-:Y:S01]  /*6e40*/  F2FP.SATFINITE.E4M3.F32.PACK_AB_MERGE_C R58, R59, R58, RZ ;  /* 0x0000003a3b3a723e */ /* 0x000fe200048070ff */
[----:B------:R1:W-:Y:S01]  /*6e50*/  STS.128 [R195+0x8020], R32 ;  /* 0x00802020c3007388 */ /* 0x0003e20000000c00 */
[----:B------:R-:W-:Y:S02]  /*6e60*/  F2FP.SATFINITE.E4M3.F32.PACK_AB_MERGE_C R50, R63, R62, RZ ;  /* 0x0000003e3f32723e */ /* 0x000fe400048070ff */
[----:B------:R-:W-:Y:S02]  /*6e70*/  F2FP.SATFINITE.E4M3.F32.PACK_AB_MERGE_C R51, R67, R66, RZ ;  /* 0x000000424333723e */ /* 0x000fe400048070ff */
[----:B------:R-:W-:Y:S02]  /*6e80*/  SHF.L.U32 R136, R184, 0x4, RZ ;  /* 0x00000004b8887819 */ /* 0x000fe400000006ff */
[----:B------:R-:W-:Y:S02]  /*6e90*/  F2FP.SATFINITE.E4M3.F32.PACK_AB_MERGE_C R48, R49, R48, R54 ;  /* 0x000000303130723e */ /* 0x000fe40004807036 */
[----:B------:R-:W-:Y:S02]  /*6ea0*/  F2FP.SATFINITE.E4M3.F32.PACK_AB_MERGE_C R49, R53, R52, R58 ;  /* 0x000000343531723e */ /* 0x000fe4000480703a */
[----:B------:R-:W-:Y:S02]  /*6eb0*/  F2FP.SATFINITE.E4M3.F32.PACK_AB_MERGE_C R50, R57, R56, R50 ;  /* 0x000000383932723e */ /* 0x000fe40004807032 */
[----:B------:R-:W-:Y:S02]  /*6ec0*/  F2FP.SATFINITE.E4M3.F32.PACK_AB_MERGE_C R51, R61, R60, R51 ;  /* 0x0000003c3d33723e */ /* 0x000fe40004807033 */
[----:B------:R-:W-:Y:S05]  /*6ed0*/  IADD3 R194, PT, PT, R136, R138, RZ ;  /* 0x0000008a88c27210 */ /* 0x000fea0007ffe0ff */
[----:B------:R1:W-:Y:S01]  /*6ee0*/  STS.128 [R194+0x8010], R48 ;  /* 0x00801030c2007388 */ /* 0x0003e20000000c00 */
[----:B------:R-:W-:Y:S01]  /*6ef0*/  @!PT LDS RZ, [RZ] ;  /* 0x00000000fffff984 */ /* 0x000fe20000000800 */
[----:B------:R-:W-:Y:S01]  /*6f00*/  @!PT LDS RZ, [RZ] ;  /* 0x00000000fffff984 */ /* 0x000fe20000000800 */
[----:B------:R-:W-:Y:S01]  /*6f10*/  @!PT LDS RZ, [RZ] ;  /* 0x00000000fffff984 */ /* 0x000fe20000000800 */
[----:B------:R-:W-:Y:S01]  /*6f20*/  @!PT LDS RZ, [RZ] ;  /* 0x00000000fffff984 */ /* 0x000fe20000000800 */
[----:B------:R2:W-:Y:S07]  /*6f30*/  MEMBAR.ALL.CTA ;  /* 0x0000000000007992 */ /* 0x0005ee0000008000 */
[----:B--2---:R-:W2:Y:S02]  /*6f40*/  FENCE.VIEW.ASYNC.S ;  /* 0x00000000000073c6 */ /* 0x004ea40000000000 */
[----:B--2---:R-:W-:Y:S06]  /*6f50*/  BAR.SYNC.DEFER_BLOCKING 0x1, 0x80 ;  /* 0x0042000000007b1d */ /* 0x004fec0000010000 */
[----:B------:R-:W-:Y:S05]  /*6f60*/  @P0 BRA `(.L_x_102) ;  /* 0x0000000000280947 */ /* 0x000fea0003800000 */
[----:B------:R-:W-:Y:S02]  /*6f70*/  UIADD3 UR4, UPT, UPT, UR49, 0x8200, URZ ;  /* 0x0000820031047890 */ /* 0x000fe4000fffe0ff */
[----:B------:R-:W-:Y:S01]  /*6f80*/  UIADD3 UR6, UP0, UPT, UR52, 0x680, URZ ;  /* 0x0000068034067890 */ /* 0x000fe2000ff1e0ff */
[----:B------:R-:W-:Y:S03]  /*6f90*/  UMOV UR43, UR36 ;  /* 0x00000024002b7c82 */ /* 0x000fe60008000000 */
[----:B------:R-:W-:Y:S01]  /*6fa0*/  MOV R189, UR4 ;  /* 0x0000000400bd7c02 */ /* 0x000fe20008000f00 */
[----:B------:R-:W-:Y:S03]  /*6fb0*/  UIADD3.X UR7, UPT, UPT, URZ, UR53, URZ, UP0, !UPT ;  /* 0x00000035ff077290 */ /* 0x000fe600087fe4ff */
[----:B------:R-:W-:Y:S11]  /*6fc0*/  R2UR UR40, R189 ;  /* 0x00000000bd2872ca */ /* 0x000ff600000e0000 */
[----:B------:R-:W-:Y:S02]  /*6fd0*/  @!UPT UIADD3 URZ, UPT, UPT, URZ, URZ, URZ ;  /* 0x000000fffffff290 */ /* 0x000fe4000fffe0ff */
[----:B------:R2:W-:Y:S01]  /*6fe0*/  UTMASTG.3D [UR40], [UR6] ;  /* 0x00000028060073b5 */ /* 0x0005e20008010000 */
[----:B------:R0:W-:Y:S01]  /*6ff0*/  UTMACMDFLUSH ;  /* 0x00000000000079b7 */ /* 0x0001e20000000000 */
[----:B--2---:R-:W-:Y:S04]  /*7000*/  DEPBAR.LE SB0, 0x1 ;  /* 0x000080400000791a */ /* 0x004fe80000000000 */
.L_x_102:
[----:B------:R-:W-:Y:S05]  /*7010*/  BSYNC.RECONVERGENT B0 ;  /* 0x0000000000007941 */ /* 0x000fea0003800200 */
.L_x_101:
[----:B------:R-:W-:Y:S06]  /*7020*/  BAR.SYNC.DEFER_BLOCKING 0x1, 0x80 ;  /* 0x0042000000007b1d */ /* 0x000fec0000010000 */
[----:B------:R-:W2:Y:S01]  /*7030*/  @P6 SYNCS.PHASECHK.TRANS64.TRYWAIT P0, [R0+URZ+0x70], R3 ;  /* 0x00007003000065a7 */ /* 0x000ea200080011ff */
[----:B------:R-:W-:Y:S01]  /*7040*/  BSSY B1, `(.L_x_103) ;  /* 0x0000024000017945 */ /* 0x000fe20003800000 */
[----:B--2---:R-:W-:Y:S03]  /*7050*/  @P6 SEL R196, RZ, 0x1, !P0 ;  /* 0x00000001ffc46807 */ /* 0x004fe60004000000 */
[----:B------:R-:W-:Y:S05]  /*7060*/  @!P6 BRA `(.L_x_104) ;  /* 0x000000000084e947 */ /* 0x000fea0003800000 */
[----:B------:R-:W-:Y:S01]  /*7070*/  ISETP.NE.AND P1, PT, R197, RZ, PT ;  /* 0x000000ffc500720c */ /* 0x000fe20003f25270 */
[----:B------:R-:W-:Y:S01]  /*7080*/  BSSY B0, `(.L_x_105) ;  /* 0x000000a000007945 */ /* 0x000fe20003800000 */
[----:B------:R-:W-:Y:S11]  /*7090*/  ISETP.NE.AND P0, PT, R196, RZ, PT ;  /* 0x000000ffc400720c */ /* 0x000ff60003f05270 */
[----:B------:R-:W-:Y:S04]  /*70a0*/  @P1 IMAD R3, R181, 0x2000, R186 ;  /* 0x00002000b5031824 */ /* 0x000fe800078e02ba */
[C---:B------:R-:W-:Y:S01]  /*70b0*/  @P1 IMAD.IADD R7, R3.reuse, 0x1, R135 ;  /* 0x0000000103071824 */ /* 0x040fe200078e0287 */
[----:B------:R-:W-:Y:S03]  /*70c0*/  @P1 IADD3 R6, PT, PT, R3, R137, RZ ;  /* 0x0000008903061210 */ /* 0x000fe60007ffe0ff */
[----:B------:R-:W-:Y:S01]  /*70d0*/  @P1 IMAD.IADD R5, R136, 0x1, R7 ;  /* 0x0000000188051824 */ /* 0x000fe200078e0207 */
[----:B------:R-:W-:Y:S06]  /*70e0*/  @P0 BRA `(.L_x_106) ;  /* 0x00000000000c0947 */ /* 0x000fec0003800000 */
[----:B------:R-:W-:Y:S04]  /*70f0*/  SHF.L.U32 R4, R180, 0x1f, RZ ;  /* 0x0000001fb4047819 */ /* 0x000fe800000006ff */
[----:B------:R-:W2:Y:S02]  /*7100*/  SYNCS.PHASECHK.TRANS64.TRYWAIT P0, [R0+URZ+0x70], R4 ;  /* 0x00007004000075a7 */ /* 0x000ea400080011ff */
[----:B--2---:R-:W-:Y:S05]  /*7110*/  @!P0 BRA `(.L_x_107) ;  /* 0x0000004c00208947 */ /* 0x004fea0003800000 */
.L_x_106:
[----:B------:R-:W-:Y:S05]  /*7120*/  BSYNC B0 ;  /* 0x0000000000007941 */ /* 0x000fea0003800000 */
.L_x_105:
[----:B------:R-:W-:Y:S01]  /*7130*/  ISETP.NE.AND P0, PT, R197, RZ, PT ;  /* 0x000000ffc500720c */ /* 0x000fe20003f05270 */
[----:B------:R-:W-:Y:S11]  /*7140*/  VIADD R181, R181, 0x1 ;  /* 0x00000001b5b57836 */ /* 0x000ff60000000000 */
[----:B------:R-:W-:Y:S01]  /*7150*/  @!UPT UIADD3 URZ, UPT, UPT, URZ, URZ, URZ ;  /* 0x000000fffffff290 */ /* 0x000fe2000fffe0ff */
[----:B------:R3:W4:Y:S04]  /*7160*/  @P0 LDS.128 R140, [R3] ;  /* 0x00000000038c0984 */ /* 0x0007280000000c00 */
        /* <DEDUP_REMOVED lines=11> */
[----:B---3--:R-:W-:Y:S02]  /*7220*/  VIADD R3, R0, 0x90 ;  /* 0x0000009000037836 */ /* 0x008fe40000000000 */
[----:B--2---:R-:W-:Y:S05]  /*7230*/  IMAD.U32 R0, RZ, RZ, UR37 ;  /* 0x00000025ff007e24 */ /* 0x004fea000f8e00ff */
[----:B------:R-:W-:Y:S04]  /*7240*/  PRMT R0, R0, 0x654, R3 ;  /* 0x0000065400007816 */ /* 0x000fe80000000003 */
[----:B-----5:R2:W-:Y:S02]  /*7250*/  SYNCS.ARRIVE.TRANS64.RED.A1T0 RZ, [R0+URZ], RZ ;  /* 0x000000ff00ff79a7 */ /* 0x0205e400081004ff */
[----:B--2---:R-:W-:Y:S04]  /*7260*/  SEL R0, RZ, 0x1, P0 ;  /* 0x00000001ff007807 */ /* 0x004fe80000000000 */
[----:B-1--4-:R-:W-:Y:S02]  /*7270*/  LOP3.LUT R180, R180, R0, RZ, 0x3c, !PT ;  /* 0x00000000b4b47212 */ /* 0x012fe400078e3cff */
.L_x_104:
[----:B------:R-:W-:Y:S05]  /*7280*/  BSYNC B1 ;  /* 0x0000000000017941 */ /* 0x000fea0003800000 */
.L_x_103:
[----:B------:R-:W-:Y:S01]  /*7290*/  VIADD R0, R157, 0x40 ;  /* 0x000000409d007836 */ /* 0x000fe20000000000 */
[----:B------:R-:W-:Y:S04]  /*72a0*/  BSSY.RECONVERGENT B6, `(.L_x_108) ;  /* 0x0000015000067945 */ /* 0x000fe80003800200 */
[----:B------:R-:W-:Y:S04]  /*72b0*/  SHF.R.U32.HI R0, RZ, 0x15, R0 ;  /* 0x00000015ff007819 */ /* 0x000fe80000011600 */
[----:B------:R-:W-:Y:S11]  /*72c0*/  LOP3.LUT P0, RZ, R0, 0x3, R172, 0x48, !PT ;  /* 0x0000000300ff7812 */ /* 0x000ff600078048ac */
[----:B------:R-:W-:Y:S02]  /*72d0*/  @!UPT UIADD3 URZ, UPT, UPT, URZ, URZ, URZ ;  /* 0x000000fffffff290 */ /* 0x000fe4000fffe0ff */
[----:B------:R-:W-:Y:S05]  /*72e0*/  @!P0 BRA `(.L_x_109) ;  /* 0x0000000000408947 */ /* 0x000fea0003800000 */
[----:B------:R-:W2:Y:S01]  /*72f0*/  LDCU.64 UR8, c[0x4][0x78] ;  /* 0x01000f00ff0877ac */ /* 0x000ea20008000a00 */
[----:B------:R-:W-:Y:S01]  /*7300*/  MOV R15, 0x0 ;  /* 0x00000000000f7802 */ /* 0x000fe20000000f00 */
[----:B------:R-:W-:Y:S02]  /*7310*/  HFMA2 R12, -RZ, RZ, 0, 5.9604644775390625e-08 ;  /* 0x00000001ff0c7431 */ /* 0x000fe400000001ff */
[----:B------:R-:W-:Y:S02]  /*7320*/  IMAD.MOV.U32 R8, RZ, RZ, 0x192 ;  /* 0x00000192ff087424 */ /* 0x000fe400078e00ff */
[----:B------:R-:W-:Y:S01]  /*7330*/  IMAD.MOV.U32 R13, RZ, RZ, RZ ;  /* 0x000000ffff0d7224 */ /* 0x000fe200078e00ff */
[----:B------:R-:W3:Y:S01]  /*7340*/  LDCU.64 UR6, c[0x4][0x80] ;  /* 0x01001000ff0677ac */ /* 0x000ee20008000a00 */
[----:B------:R-:W4:Y:S01]  /*7350*/  LDC.64 R14, c[0x4][R15] ;  /* 0x010000000f0e7b82 */ /* 0x000f220000000a00 */
[----:B------:R-:W5:Y:S01]  /*7360*/  LDCU.64 UR4, c[0x4][0x18] ;  /* 0x01000300ff0477ac */ /* 0x000f620008000a00 */
[----:B--2---:R-:W-:Y:S01]  /*7370*/  MOV R5, UR9 ;  /* 0x0000000900057c02 */ /* 0x004fe20008000f00 */
[----:B------:R-:W-:Y:S01]  /*7380*/  IMAD.U32 R4, RZ, RZ, UR8 ;  /* 0x00000008ff047e24 */ /* 0x000fe2000f8e00ff */
[----:B---3--:R-:W-:Y:S01]  /*7390*/  MOV R7, UR7 ;  /* 0x0000000700077c02 */ /* 0x008fe20008000f00 */
[----:B------:R-:W-:Y:S01]  /*73a0*/  IMAD.U32 R6, RZ, RZ, UR6 ;  /* 0x00000006ff067e24 */ /* 0x000fe2000f8e00ff */
[----:B-----5:R-:W-:Y:S01]  /*73b0*/  MOV R11, UR5 ;  /* 0x00000005000b7c02 */ /* 0x020fe20008000f00 */
[----:B------:R-:W-:Y:S02]  /*73c0*/  IMAD.U32 R10, RZ, RZ, UR4 ;  /* 0x00000004ff0a7e24 */ /* 0x000fe4000f8e00ff */
[----:B------:R-:W-:Y:S07]  /*73d0*/  LEPC R20, `(.L_x_109) ;  /* 0x000000001014794e */ /* 0x000fee0000000000 */
[----:B-1--4-:R-:W-:Y:S05]  /*73e0*/  CALL.ABS.NOINC R14 ;  /* 0x000000000e007343 */ /* 0x012fea0003c00000 */
.L_x_109:
[----:B------:R-:W-:Y:S05]  /*73f0*/  BSYNC.RECONVERGENT B6 ;  /* 0x0000000000067941 */ /* 0x000fea0003800200 */
.L_x_108:
[----:B------:R-:W-:Y:S01]  /*7400*/  F2FP.F16.E4M3.UNPACK_B R4, R140.H1 ;  /* 0x0000008cff04723e */ /* 0x000fe200030006ff */
[----:B------:R-:W-:Y:S05]  /*7410*/  WARPSYNC.ALL ;  /* 0x0000000000007948 */ /* 0x000fea0003800000 */
[----:B------:R-:W-:Y:S01]  /*7420*/  R2UR UR4, R157 ;  /* 0x000000009d0472ca */ /* 0x000fe200000e0000 */
[--C-:B------:R-:W-:Y:S01]  /*7430*/  HADD2.F32 R81, -RZ, R4.reuse.H0_H0 ;  /* 0x20000004ff517230 */ /* 0x100fe20000004100 */
[-C--:B------:R-:W-:Y:S01]  /*7440*/  F2FP.F16.E4M3.UNPACK_B R0, R141.reuse ;  /* 0x0000008dff00723e */ /* 0x080fe200020006ff */
[----:B------:R-:W-:Y:S01]  /*7450*/  HADD2.F32 R82, -RZ, R4.H1_H1 ;  /* 0x30000004ff527230 */ /* 0x000fe20000004100 */
[----:B------:R-:W-:Y:S01]  /*7460*/  F2FP.F16.E4M3.UNPACK_B R4, R142.H1 ;  /* 0x0000008eff04723e */ /* 0x000fe200030006ff */
[----:B------:R-:W-:Y:S01]  /*7470*/  BSSY.RECONVERGENT B0, `(.L_x_110) ;  /* 0x0000116000007945 */ /* 0x000fe20003800200 */
[----:B------:R-:W-:Y:S01]  /*7480*/  F2FP.F16.E4M3.UNPACK_B R3, R140 ;  /* 0x0000008cff03723e */ /* 0x000fe200020006ff */
[--C-:B-1----:R-:W-:Y:S01]  /*7490*/  HADD2.F32 R84, -RZ, R0.reuse.H1_H1 ;  /* 0x30000000ff547230 */ /* 0x102fe20000004100 */
[----:B------:R-:W-:Y:S01]  /*74a0*/  F2FP.F16.E4M3.UNPACK_B R122, R150.H1 ;  /* 0x00000096ff7a723e */ /* 0x000fe200030006ff */
[----:B------:R-:W-:Y:S01]  /*74b0*/  HADD2.F32 R83, -RZ, R0.H0_H0 ;  /* 0x20000000ff537230 */ /* 0x000fe20000004100 */
[----:B------:R-:W-:Y:S01]  /*74c0*/  F2FP.F16.E4M3.UNPACK_B R0, R142 ;  /* 0x0000008eff00723e */ /* 0x000fe200020006ff */
[--C-:B------:R-:W-:Y:S01]  /*74d0*/  HADD2.F32 R78, -RZ, R3.reuse.H0_H0 ;  /* 0x20000003ff4e7230 */ /* 0x100fe20000004100 */
[----:B------:R-:W-:Y:S01]  /*74e0*/  F2FP.F16.E4M3.UNPACK_B R130, R152.H1 ;  /* 0x00000098ff82723e */ /* 0x000fe200030006ff */
[----:B------:R-:W-:Y:S01]  /*74f0*/  HADD2.F32 R80, -RZ, R3.H1_H1 ;  /* 0x30000003ff507230 */ /* 0x000fe20000004100 */
[----:B------:R-:W-:Y:S01]  /*7500*/  F2FP.F16.E4M3.UNPACK_B R3, R141.H1 ;  /* 0x0000008dff03723e */ /* 0x000fe200030006ff */
[--C-:B------:R-:W-:Y:S01]  /*7510*/  HADD2.F32 R87, -RZ, R0.reuse.H0_H0 ;  /* 0x20000000ff577230 */ /* 0x100fe20000004100 */
[----:B------:R-:W-:Y:S01]  /*7520*/  ISETP.NE.AND P0, PT, R190, RZ, PT ;  /* 0x000000ffbe00720c */ /* 0x000fe20003f05270 */
[----:B------:R-:W-:Y:S01]  /*7530*/  HADD2.F32 R88, -RZ, R0.H1_H1 ;  /* 0x30000000ff587230 */ /* 0x000fe20000004100 */
[-C--:B------:R-:W-:Y:S01]  /*7540*/  F2FP.F16.E4M3.UNPACK_B R0, R143.reuse.H1 ;  /* 0x0000008fff00723e */ /* 0x080fe200030006ff */
[--C-:B------:R-:W-:Y:S01]  /*7550*/  HADD2.F32 R85, -RZ, R3.reuse.H0_H0 ;  /* 0x20000003ff557230 */ /* 0x100fe20000004100 */
[----:B------:R-:W-:Y:S01]  /*7560*/  ISETP.NE.AND P6, PT, R198, RZ, PT ;  /* 0x000000ffc600720c */ /* 0x000fe20003fc5270 */
        /* <DEDUP_REMOVED lines=35> */
[----:B------:R-:W1:Y:S01]  /*77a0*/  LDTM.x64 R4, tmem[UR4+0x40] ;  /* 0x00004004000479ee */ /* 0x000e620008340000 */
        /* <DEDUP_REMOVED lines=24> */
[----:B------:R-:W-:Y:S02]  /*7930*/  HADD2.F32 R134, -RZ, R0.H1_H1 ;  /* 0x30000000ff867230 */ /* 0x000fe40000004100 */
[C-C-:B-1----:R-:W-:Y:S01]  /*7940*/  FFMA R0, R77.reuse, R4, R2.reuse ;  /* 0x000000044d007223 */ /* 0x142fe20000000002 */
        /* <DEDUP_REMOVED lines=71> */
[----:B------:R-:W-:Y:S01]  /*7dc0*/  F2FP.F16.E4M3.UNPACK_B R82, R155.H1 ;  /* 0x0000009bff52723e */ /* 0x000fe200030006ff */
[C---:B------:R-:W-:Y:S01]  /*7dd0*/  FFMA R4, R79.reuse, R83, R4 ;  /* 0x000000534f047223 */ /* 0x040fe20000000004 */
[C---:B------:R-:W-:Y:S01]  /*7de0*/  FFMA R5, R79.reuse, R84, R5 ;  /* 0x000000544f057223 */ /* 0x040fe20000000005 */
[----:B------:R-:W-:Y:S01]  /*7df0*/  FFMA R10, R79, R85, R10 ;  /* 0x000000554f0a7223 */ /* 0x000fe2000000000a */
[----:B------:R-:W-:Y:S01]  /*7e00*/  F2FP.SATFINITE.E4M3.F32.PACK_AB_MERGE_C R199, R7, R6, RZ ;  /* 0x0000000607c7723e */ /* 0x000fe200048070ff */
[C---:B------:R-:W-:Y:S01]  /*7e10*/  FFMA R11, R79.reuse, R86, R11 ;  /* 0x000000564f0b7223 */ /* 0x040fe2000000000b */
[----:B------:R-:W-:Y:S01]  /*7e20*/  F2FP.F16.E4M3.UNPACK_B R7, R155 ;  /* 0x0000009bff07723e */ /* 0x000fe200020006ff */
        /* <DEDUP_REMOVED lines=63> */
[--C-:B------:R-:W-:Y:S02]  /*8220*/  HADD2.F32 R64, -RZ, R65.reuse.H0_H0 ;  /* 0x20000041ff407230 */ /* 0x100fe40000004100 */
[----:B------:R-:W-:Y:S01]  /*8230*/  FFMA R55, R79, R130, R55 ;  /* 0x000000824f377223 */ /* 0x000fe20000000037 */
[----:B------:R-:W-:Y:S01]  /*8240*/  F2FP.SATFINITE.E4M3.F32.PACK_AB_MERGE_C R19, R35, R34, RZ ;  /* 0x000000222313723e */ /* 0x000fe200048070ff */
[C---:B------:R-:W-:Y:S01]  /*8250*/  FFMA R52, R79.reuse, R131, R52 ;  /* 0x000000834f347223 */ /* 0x040fe20000000034 */
[----:B------:R-:W-:Y:S02]  /*8260*/  HADD2.F32 R65, -RZ, R65.H1_H1 ;  /* 0x30000041ff417230 */ /* 0x000fe40000004100 */
[C---:B------:R-:W-:Y:S01]  /*8270*/  FFMA R53, R79.reuse, R132, R53 ;  /* 0x000000844f357223 */ /* 0x040fe20000000035 */
[--C-:B------:R-:W-:Y:S02]  /*8280*/  HADD2.F32 R78, -RZ, R80.reuse.H0_H0 ;  /* 0x20000050ff4e7230 */ /* 0x100fe40000004100 */
[C---:B------:R-:W-:Y:S01]  /*8290*/  FFMA R58, R79.reuse, R133, R58 ;  /* 0x000000854f3a7223 */ /* 0x040fe2000000003a */
[----:B------:R-:W-:Y:S02]  /*82a0*/  HADD2.F32 R80, -RZ, R80.H1_H1 ;  /* 0x30000050ff507230 */ /* 0x000fe40000004100 */
[----:B------:R-:W-:Y:S01]  /*82b0*/  FFMA R59, R79, R134, R59 ;  /* 0x000000864f3b7223 */ /* 0x000fe2000000003b */
[--C-:B------:R-:W-:Y:S01]  /*82c0*/  HADD2.F32 R6, -RZ, R7.reuse.H0_H0 ;  /* 0x20000007ff067230 */ /* 0x100fe20000004100 */
[----:B------:R-:W-:Y:S01]  /*82d0*/  F2FP.SATFINITE.E4M3.F32.PACK_AB_MERGE_C R19, R29, R28, R19 ;  /* 0x0000001c1d13723e */ /* 0x000fe20004807013 */
[C---:B------:R-:W-:Y:S01]  /*82e0*/  FFMA R56, R79.reuse, R64, R56 ;  /* 0x000000404f387223 */ /* 0x040fe20000000038 */
[----:B------:R-:W-:Y:S02]  /*82f0*/  HADD2.F32 R7, -RZ, R7.H1_H1 ;  /* 0x30000007ff077230 */ /* 0x000fe40000004100 */
[----:B------:R-:W-:Y:S01]  /*8300*/  FFMA R57, R79, R65, R57 ;  /* 0x000000414f397223 */ /* 0x000fe20000000039 */
[--C-:B------:R-:W-:Y:S01]  /*8310*/  HADD2.F32 R81, -RZ, R82.reuse.H0_H0 ;  /* 0x20000052ff517230 */ /* 0x100fe20000004100 */
[----:B------:R1:W-:Y:S01]  /*8320*/  STS.128 [R138+0xa010], R16 ;  /* 0x00a010108a007388 */ /* 0x0003e20000000c00 */
[----:B------:R-:W-:Y:S01]  /*8330*/  F2FP.SATFINITE.E4M3.F32.PACK_AB_MERGE_C R38, R39, R38, RZ ;  /* 0x000000262726723e */ /* 0x000fe200048070ff */
[----:B------:R-:W-:Y:S01]  /*8340*/  FFMA R62, R79, R78, R62 ;  /* 0x0000004e4f3e7223 */ /* 0x000fe2000000003e */
[----:B------:R-:W-:Y:S01]  /*8350*/  F2FP.SATFINITE.E4M3.F32.PACK_AB_MERGE_C R42, R43, R42, RZ ;  /* 0x0000002a2b2a723e */ /* 0x000fe200048070ff */
[----:B------:R-:W-:Y:S02]  /*8360*/  HADD2.F32 R82, -RZ, R82.H1_H1 ;  /* 0x30000052ff527230 */ /* 0x000fe40000004100 */
[----:B------:R-:W-:Y:S01]  /*8370*/  FFMA R63, R79, R80, R63 ;  /* 0x000000504f3f7223 */ /* 0x000fe2000000003f */
[----:B------:R-:W-:Y:S01]  /*8380*/  F2FP.SATFINITE.E4M3.F32.PACK_AB_MERGE_C R34, R47, R46, RZ ;  /* 0x0000002e2f22723e */ /* 0x000fe200048070ff */
[----:B------:R-:W-:Y:S01]  /*8390*/  FFMA R60, R79, R6, R60 ;  /* 0x000000064f3c7223 */ /* 0x000fe2000000003c */
[----:B------:R-:W-:Y:S01]  /*83a0*/  F2FP.SATFINITE.E4M3.F32.PACK_AB_MERGE_C R35, R51, R50, RZ ;  /* 0x000000323323723e */ /* 0x000fe200048070ff */
[C---:B------:R-:W-:Y:S01]  /*83b0*/  FFMA R61, R79.reuse, R7, R61 ;  /* 0x000000074f3d7223 */ /* 0x040fe2000000003d */
[----:B------:R-:W-:Y:S01]  /*83c0*/  FFMA R66, R79, R81, R66 ;  /* 0x000000514f427223 */ /* 0x000fe20000000042 */
[----:B------:R-:W-:Y:S01]  /*83d0*/  F2FP.SATFINITE.E4M3.F32.PACK_AB_MERGE_C R32, R33, R32, R38 ;  /* 0x000000202120723e */ /* 0x000fe20004807026 */
[----:B------:R-:W-:Y:S01]  /*83e0*/  FFMA R67, R79, R82, R67 ;  /* 0x000000524f437223 */ /* 0x000fe20000000043 */
[----:B------:R-:W-:Y:S02]  /*83f0*/  F2FP.SATFINITE.E4M3.F32.PACK_AB_MERGE_C R33, R37, R36, R42 ;  /* 0x000000242521723e */ /* 0x000fe4000480702a */
[----:B------:R-:W-:Y:S02]  /*8400*/  F2FP.SATFINITE.E4M3.F32.PACK_AB_MERGE_C R34, R41, R40, R34 ;  /* 0x000000282922723e */ /* 0x000fe40004807022 */
[----:B------:R-:W-:Y:S02]  /*8410*/  F2FP.SATFINITE.E4M3.F32.PACK_AB_MERGE_C R35, R45, R44, R35 ;  /* 0x0000002c2d23723e */ /* 0x000fe40004807023 */
[----:B------:R-:W-:Y:S02]  /*8420*/  F2FP.SATFINITE.E4M3.F32.PACK_AB_MERGE_C R54, R55, R54, RZ ;  /* 0x000000363736723e */ /* 0x000fe400048070ff */
[----:B------:R-:W-:Y:S01]  /*8430*/  F2FP.SATFINITE.E4M3.F32.PACK_AB_MERGE_C R58, R59, R58, RZ ;  /* 0x0000003a3b3a723e */ /* 0x000fe200048070ff */
[----:B------:R1:W-:Y:S01]  /*8440*/  STS.128 [R195+0xa020], R32 ;  /* 0x00a02020c3007388 */ /* 0x0003e20000000c00 */
[----:B------:R-:W-:Y:S02]  /*8450*/  F2FP.SATFINITE.E4M3.F32.PACK_AB_MERGE_C R50, R63, R62, RZ ;  /* 0x0000003e3f32723e */ /* 0x000fe400048070ff */
[----:B------:R-:W-:Y:S02]  /*8460*/  F2FP.SATFINITE.E4M3.F32.PACK_AB_MERGE_C R51, R67, R66, RZ ;  /* 0x000000424333723e */ /* 0x000fe400048070ff */
[----:B------:R-:W-:Y:S02]  /*8470*/  F2FP.SATFINITE.E4M3.F32.PACK_AB_MERGE_C R48, R49, R48, R54 ;  /* 0x000000303130723e */ /* 0x000fe40004807036 */
[----:B------:R-:W-:Y:S02]  /*8480*/  F2FP.SATFINITE.E4M3.F32.PACK_AB_MERGE_C R49, R53, R52, R58 ;  /* 0x000000343531723e */ /* 0x000fe4000480703a */
[----:B------:R-:W-:Y:S02]  /*8490*/  F2FP.SATFINITE.E4M3.F32.PACK_AB_MERGE_C R50, R57, R56, R50 ;  /* 0x000000383932723e */ /* 0x000fe40004807032 */
[----:B------:R-:W-:Y:S05]  /*84a0*/  F2FP.SATFINITE.E4M3.F32.PACK_AB_MERGE_C R51, R61, R60, R51 ;  /* 0x0000003c3d33723e */ /* 0x000fea0004807033 */
        /* <DEDUP_REMOVED lines=9> */
[----:B------:R-:W-:Y:S02]  /*8540*/  UIADD3 UR8, UP0, UPT, UR52, 0x680, URZ ;  /* 0x0000068034087890 */ /* 0x000fe4000ff1e0ff */
[----:B------:R-:W-:Y:S02]  /*8550*/  UIADD3 UR5, UPT, UPT, UR41, 0x40, URZ ;  /* 0x0000004029057890 */ /* 0x000fe4000fffe0ff */
[----:B------:R-:W-:Y:S02]  /*8560*/  UIADD3 UR4, UPT, UPT, UR49, 0xa200, URZ ;  /* 0x0000a20031047890 */ /* 0x000fe4000fffe0ff */
[----:B------:R-:W-:Y:S01]  /*8570*/  UIADD3.X UR9, UPT, UPT, URZ, UR53, URZ, UP0, !UPT ;  /* 0x00000035ff097290 */ /* 0x000fe200087fe4ff */
[----:B------:R-:W-:Y:S01]  /*8580*/  UMOV UR6, UR42 ;  /* 0x0000002a00067c82 */ /* 0x000fe20008000000 */
[----:B------:R-:W-:Y:S07]  /*8590*/  UMOV UR7, UR36 ;  /* 0x0000002400077c82 */ /* 0x000fee0008000000 */
[----:B------:R2:W-:Y:S01]  /*85a0*/  UTMASTG.3D [UR4], [UR8] ;  /* 0x00000004080073b5 */ /* 0x0005e20008010000 */
[----:B------:R0:W-:Y:S01]  /*85b0*/  UTMACMDFLUSH ;  /* 0x00000000000079b7 */ /* 0x0001e20000000000 */
[----:B--2---:R-:W-:Y:S04]  /*85c0*/  DEPBAR.LE SB0, 0x1 ;  /* 0x000080400000791a */ /* 0x004fe80000000000 */
.L_x_111:
[----:B------:R-:W-:Y:S05]  /*85d0*/  BSYNC.RECONVERGENT B0 ;  /* 0x0000000000007941 */ /* 0x000fea0003800200 */
.L_x_110:
        /* <DEDUP_REMOVED lines=16> */
.L_x_115:
[----:B------:R-:W-:Y:S05]  /*86e0*/  BSYNC B0 ;  /* 0x0000000000007941 */ /* 0x000fea0003800000 */
.L_x_114:
[----:B------:R-:W-:Y:S01]  /*86f0*/  ISETP.NE.AND P0, PT, R197, RZ, PT ;  /* 0x000000ffc500720c */ /* 0x000fe20003f05270 */
[----:B------:R-:W-:Y:S11]  /*8700*/  VIADD R181, R181, 0x1 ;  /* 0x00000001b5b57836 */ /* 0x000ff60000000000 */
[----:B------:R-:W-:Y:S01]  /*8710*/  @!UPT UIADD3 URZ, UPT, UPT, URZ, URZ, URZ ;  /* 0x000000fffffff290 */ /* 0x000fe2000fffe0ff */
[----:B------:R3:W4:Y:S04]  /*8720*/  @P0 LDS.128 R152, [R3+0x10] ;  /* 0x0000100003980984 */ /* 0x0007280000000c00 */
[----:B------:R1:W1:Y:S04]  /*8730*/  @P0 LDS.128 R140, [R6] ;  /* 0x00000000068c0984 */ /* 0x0002680000000c00 */
        /* <DEDUP_REMOVED lines=16> */
.L_x_113:
[----:B------:R-:W-:Y:S05]  /*8840*/  BSYNC B1 ;  /* 0x0000000000017941 */ /* 0x000fea0003800000 */
.L_x_112:
        /* <DEDUP_REMOVED lines=22> */
.L_x_118:
[----:B------:R-:W-:Y:S05]  /*89b0*/  BSYNC.RECONVERGENT B6 ;  /* 0x0000000000067941 */ /* 0x000fea0003800200 */
.L_x_117:
        /* <DEDUP_REMOVED lines=10> */
[----:B------:R-:W-:Y:S01]  /*8a60*/  ISETP.NE.AND P6, PT, R198, RZ, PT ;  /* 0x000000ffc600720c */ /* 0x000fe20003fc5270 */
[----:B------:R-:W-:Y:S01]  /*8a70*/  HADD2.F32 R83, -RZ, R0.H0_H0 ;  /* 0x20000000ff537230 */ /* 0x000fe20000004100 */
[----:B------:R-:W-:Y:S01]  /*8a80*/  F2FP.F16.E4M3.UNPACK_B R0, R142 ;  /* 0x0000008eff00723e */ /* 0x000fe200020006ff */
[--C-:B------:R-:W-:Y:S01]  /*8a90*/  HADD2.F32 R78, -RZ, R3.reuse.H0_H0 ;  /* 0x20000003ff4e7230 */ /* 0x100fe20000004100 */
[----:B------:R-:W-:Y:S01]  /*8aa0*/  F2FP.F16.E4M3.UNPACK_B R122, R150.H1 ;  /* 0x00000096ff7a723e */ /* 0x000fe200030006ff */
[----:B------:R-:W-:Y:S01]  /*8ab0*/  HADD2.F32 R80, -RZ, R3.H1_H1 ;  /* 0x30000003ff507230 */ /* 0x000fe20000004100 */
[----:B------:R-:W-:Y:S01]  /*8ac0*/  F2FP.F16.E4M3.UNPACK_B R3, R141.H1 ;  /* 0x0000008dff03723e */ /* 0x000fe200030006ff */
[--C-:B------:R-:W-:Y:S01]  /*8ad0*/  HADD2.F32 R87, -RZ, R0.reuse.H0_H0 ;  /* 0x20000000ff577230 */ /* 0x100fe20000004100 */
[----:B------:R-:W-:Y:S01]  /*8ae0*/  F2FP.F16.E4M3.UNPACK_B R130, R152.H1 ;  /* 0x00000098ff82723e */ /* 0x000fe200030006ff */
        /* <DEDUP_REMOVED lines=258> */
[----:B------:R-:W-:Y:S02]  /*9b10*/  UIADD3 UR8, UP0, UPT, UR52, 0x680, URZ ;  /* 0x0000068034087890 */ /* 0x000fe4000ff1e0ff */
[----:B------:R-:W-:Y:S02]  /*9b20*/  UIADD3 UR5, UPT, UPT, UR41, 0x80, URZ ;  /* 0x0000008029057890 */ /* 0x000fe4000fffe0ff */
[----:B------:R-:W-:Y:S01]  /*9b30*/  MOV R189, UR10 ;  /* 0x0000000a00bd7c02 */ /* 0x000fe20008000f00 */
[----:B------:R-:W-:Y:S01]  /*9b40*/  UIADD3.X UR9, UPT, UPT, URZ, UR53, URZ, UP0, !UPT ;  /* 0x00000035ff097290 */ /* 0x000fe200087fe4ff */
[----:B------:R-:W-:Y:S02]  /*9b50*/  UMOV UR6, UR42 ;  /* 0x0000002a00067c82 */ /* 0x000fe40008000000 */
[----:B------:R-:W-:Y:S01]  /*9b60*/  R2UR UR4, R189 ;  /* 0x00000000bd0472ca */ /* 0x000fe200000e0000 */
[----:B------:R-:W-:Y:S11]  /*9b70*/  UMOV UR7, UR36 ;  /* 0x0000002400077c82 */ /* 0x000ff60008000000 */
[----:B------:R-:W-:Y:S01]  /*9b80*/  @!UPT UIADD3 URZ, UPT, UPT, URZ, URZ, URZ ;  /* 0x000000fffffff290 */ /* 0x000fe2000fffe0ff */
[----:B------:R2:W-:Y:S01]  /*9b90*/  UTMASTG.3D [UR4], [UR8] ;  /* 0x00000004080073b5 */ /* 0x0005e20008010000 */
[----:B------:R0:W-:Y:S01]  /*9ba0*/  UTMACMDFLUSH ;  /* 0x00000000000079b7 */ /* 0x0001e20000000000 */
[----:B--2---:R-:W-:Y:S04]  /*9bb0*/  DEPBAR.LE SB0, 0x1 ;  /* 0x000080400000791a */ /* 0x004fe80000000000 */
.L_x_120:
[----:B------:R-:W-:Y:S05]  /*9bc0*/  BSYNC.RECONVERGENT B0 ;  /* 0x0000000000007941 */ /* 0x000fea0003800200 */
.L_x_119:
        /* <DEDUP_REMOVED lines=16> */
.L_x_124:
[----:B------:R-:W-:Y:S05]  /*9cd0*/  BSYNC B0 ;  /* 0x0000000000007941 */ /* 0x000fea0003800000 */
.L_x_123:
        /* <DEDUP_REMOVED lines=21> */
.L_x_122:
[----:B------:R-:W-:Y:S05]  /*9e30*/  BSYNC B1 ;  /* 0x0000000000017941 */ /* 0x000fea0003800000 */
.L_x_121:
[----:B------:R-:W-:Y:S05]  /*9e40*/  VIADD R0, R157, 0xc0 ;  /* 0x000000c09d007836 */ /* 0x000fea0000000000 */
        /* <DEDUP_REMOVED lines=20> */
.L_x_126:
[----:B------:R-:W-:Y:S01]  /*9f90*/  ISETP.NE.AND P0, PT, R190, RZ, PT ;  /* 0x000000ffbe00720c */ /* 0x000fe20003f05270 */
[----:B------:R-:W-:Y:S05]  /*9fa0*/  WARPSYNC.ALL ;  /* 0x0000000000007948 */ /* 0x000fea0003800000 */
[----:B------:R-:W-:Y:S01]  /*9fb0*/  R2UR UR4, R157 ;  /* 0x000000009d0472ca */ /* 0x000fe200000e0000 */
[----:B------:R-:W-:Y:S01]  /*9fc0*/  BSSY.RECONVERGENT B0, `(.L_x_127) ;  /* 0x000011d000007945 */ /* 0x000fe20003800200 */
[----:B------:R-:W-:Y:S02]  /*9fd0*/  F2FP.F16.E4M3.UNPACK_B R12, R140 ;  /* 0x0000008cff0c723e */ /* 0x000fe400020006ff */
[----:B------:R-:W-:Y:S02]  /*9fe0*/  F2FP.F16.E4M3.UNPACK_B R11, R141 ;  /* 0x0000008dff0b723e */ /* 0x000fe400020006ff */
[----:B------:R-:W-:Y:S01]  /*9ff0*/  F2FP.F16.E4M3.UNPACK_B R10, R142 ;  /* 0x0000008eff0a723e */ /* 0x000fe200020006ff */
[--C-:B------:R-:W-:Y:S01]  /*a000*/  HADD2.F32 R78, -RZ, R12.reuse.H0_H0 ;  /* 0x2000000cff4e7230 */ /* 0x100fe20000004100 */
[----:B------:R-:W-:Y:S01]  /*a010*/  F2FP.F16.E4M3.UNPACK_B R9, R143 ;  /* 0x0000008fff09723e */ /* 0x000fe200020006ff */
[----:B------:R-:W-:Y:S01]  /*a020*/  HADD2.F32 R80, -RZ, R12.H1_H1 ;  /* 0x3000000cff507230 */ /* 0x000fe20000004100 */
[----:B------:R-:W-:Y:S01]  /*a030*/  F2FP.F16.E4M3.UNPACK_B R8, R144 ;  /* 0x00000090ff08723e */ /* 0x000fe200020006ff */
[--C-:B------:R-:W-:Y:S01]  /*a040*/  HADD2.F32 R83, -RZ, R11.reuse.H0_H0 ;  /* 0x2000000bff537230 */ /* 0x100fe20000004100 */
[----:B------:R-:W-:Y:S01]  /*a050*/  F2FP.F16.E4M3.UNPACK_B R7, R145 ;  /* 0x00000091ff07723e */ /* 0x000fe200020006ff */
[----:B-1----:R-:W-:Y:S01]  /*a060*/  HADD2.F32 R84, -RZ, R11.H1_H1 ;  /* 0x3000000bff547230 */ /* 0x002fe20000004100 */
[----:B------:R-:W-:Y:S01]  /*a070*/  F2FP.F16.E4M3.UNPACK_B R6, R146 ;  /* 0x00000092ff06723e */ /* 0x000fe200020006ff */
[--C-:B------:R-:W-:Y:S01]  /*a080*/  HADD2.F32 R87, -RZ, R10.reuse.H0_H0 ;  /* 0x2000000aff577230 */ /* 0x100fe20000004100 */
[----:B------:R-:W-:Y:S01]  /*a090*/  F2FP.F16.E4M3.UNPACK_B R5, R147 ;  /* 0x00000093ff05723e */ /* 0x000fe200020006ff */
[----:B------:R-:W-:Y:S01]  /*a0a0*/  HADD2.F32 R88, -RZ, R10.H1_H1 ;  /* 0x3000000aff587230 */ /* 0x000fe20000004100 */
[----:B------:R-:W-:Y:S01]  /*a0b0*/  F2FP.F16.E4M3.UNPACK_B R4, R148 ;  /* 0x00000094ff04723e */ /* 0x000fe200020006ff */
[--C-:B------:R-:W-:Y:S01]  /*a0c0*/  HADD2.F32 R91, -RZ, R9.reuse.H0_H0 ;  /* 0x20000009ff5b7230 */ /* 0x100fe20000004100 */
[----:B------:R-:W-:Y:S01]  /*a0d0*/  F2FP.F16.E4M3.UNPACK_B R0, R154 ;  /* 0x0000009aff00723e */ /* 0x000fe200020006ff */
[----:B------:R-:W-:Y:S01]  /*a0e0*/  HADD2.F32 R92, -RZ, R9.H1_H1 ;  /* 0x30000009ff5c7230 */ /* 0x000fe20000004100 */
        /* <DEDUP_REMOVED lines=8> */
[----:B------:R-:W-:Y:S01]  /*a170*/  F2FP.F16.E4M3.UNPACK_B R143, R143.H1 ;  /* 0x0000008fff8f723e */ /* 0x000fe200030006ff */
[--C-:B------:R-:W-:Y:S01]  /*a180*/  HADD2.F32 R103, -RZ, R6.reuse.H0_H0 ;  /* 0x20000006ff677230 */ /* 0x100fe20000004100 */
[----:B------:R-:W-:Y:S01]  /*a190*/  R2UR UR5, R193 ;  /* 0x00000000c10572ca */ /* 0x000fe200000e0000 */
[----:B------:R-:W-:Y:S01]  /*a1a0*/  HADD2.F32 R104, -RZ, R6.H1_H1 ;  /* 0x30000006ff687230 */ /* 0x000fe20000004100 */
[----:B------:R-:W-:Y:S01]  /*a1b0*/  F2FP.F16.E4M3.UNPACK_B R116, R149 ;  /* 0x00000095ff74723e */ /* 0x000fe200020006ff */
[--C-:B------:R-:W-:Y:S01]  /*a1c0*/  HADD2.F32 R107, -RZ, R5.reuse.H0_H0 ;  /* 0x20000005ff6b7230 */ /* 0x100fe20000004100 */
[----:B------:R-:W-:Y:S01]  /*a1d0*/  F2FP.F16.E4M3.UNPACK_B R120, R150 ;  /* 0x00000096ff78723e */ /* 0x000fe200020006ff */
[----:B------:R-:W-:Y:S01]  /*a1e0*/  HADD2.F32 R108, -RZ, R5.H1_H1 ;  /* 0x30000005ff6c7230 */ /* 0x000fe20000004100 */
[-C--:B------:R-:W-:Y:S01]  /*a1f0*/  F2FP.F16.E4M3.UNPACK_B R124, R151.reuse ;  /* 0x00000097ff7c723e */ /* 0x080fe200020006ff */
[--C-:B------:R-:W-:Y:S01]  /*a200*/  HADD2.F32 R111, -RZ, R4.reuse.H0_H0 ;  /* 0x20000004ff6f7230 */ /* 0x100fe20000004100 */
[----:B------:R-:W-:Y:S01]  /*a210*/  F2FP.F16.E4M3.UNPACK_B R151, R151.H1 ;  /* 0x00000097ff97723e */ /* 0x000fe200030006ff */
[----:B------:R-:W-:Y:S01]  /*a220*/  HADD2.F32 R112, -RZ, R4.H1_H1 ;  /* 0x30000004ff707230 */ /* 0x000fe20000004100 */
[----:B------:R-:W-:Y:S01]  /*a230*/  F2FP.F16.E4M3.UNPACK_B R128, R152 ;  /* 0x00000098ff80723e */ /* 0x000fe200020006ff */
[----:B------:R-:W1:Y:S01]  /*a240*/  LDTM.x64 R4, tmem[UR4+0xc0] ;  /* 0x0000c004000479ee */ /* 0x000e620008340000 */
[----:B------:R-:W-:Y:S01]  /*a250*/  NOP ;  /* 0x0000000000007918 */ /* 0x000fe20000000000 */
[--C-:B------:R-:W-:Y:S01]  /*a260*/  HADD2.F32 R81, -RZ, R140.reuse.H0_H0 ;  /* 0x2000008cff517230 */ /* 0x100fe20000004100 */
[----:B------:R-:W-:Y:S01]  /*a270*/  UIADD3 UR5, UPT, UPT, UR5, 0xf0, URZ ;  /* 0x000000f005057890 */ /* 0x000fe2000fffe0ff */
[----:B------:R-:W-:Y:S01]  /*a280*/  HADD2.F32 R82, -RZ, R140.H1_H1 ;  /* 0x3000008cff527230 */ /* 0x000fe20000004100 */
[----:B------:R-:W-:Y:S01]  /*a290*/  F2FP.F16.E4M3.UNPACK_B R137, R155 ;  /* 0x0000009bff89723e */ /* 0x000fe200020006ff */
[--C-:B------:R-:W-:Y:S01]  /*a2a0*/  HADD2.F32 R135, -RZ, R0.reuse.H0_H0 ;  /* 0x20000000ff877230 */ /* 0x100fe20000004100 */
[----:B------:R-:W-:Y:S01]  /*a2b0*/  UPRMT UR5, UR37, 0x654, UR5 ;  /* 0x0000065425057896 */ /* 0x000fe20008000005 */
[----:B------:R-:W-:Y:S01]  /*a2c0*/  HADD2.F32 R136, -RZ, R0.H1_H1 ;  /* 0x30000000ff887230 */ /* 0x000fe20000004100 */
[----:B------:R-:W-:Y:S01]  /*a2d0*/  F2FP.F16.E4M3.UNPACK_B R144, R144.H1 ;  /* 0x00000090ff90723e */ /* 0x000fe200030006ff */
[--C-:B------:R-:W-:Y:S01]  /*a2e0*/  HADD2.F32 R131, -RZ, R3.reuse.H0_H0 ;  /* 0x20000003ff837230 */ /* 0x100fe20000004100 */
[----:B------:R-:W-:Y:S01]  /*a2f0*/  F2FP.F16.E4M3.UNPACK_B R145, R145.H1 ;  /* 0x00000091ff91723e */ /* 0x000fe200030006ff */
[----:B------:R-:W-:Y:S01]  /*a300*/  HADD2.F32 R132, -RZ, R3.H1_H1 ;  /* 0x30000003ff847230 */ /* 0x000fe20000004100 */
[----:B------:R-:W-:Y:S01]  /*a310*/  F2FP.F16.E4M3.UNPACK_B R146, R146.H1 ;  /* 0x00000092ff92723e */ /* 0x000fe200030006ff */
[--C-:B------:R-:W-:Y:S01]  /*a320*/  HADD2.F32 R115, -RZ, R116.reuse.H0_H0 ;  /* 0x20000074ff737230 */ /* 0x100fe20000004100 */
[----:B------:R-:W-:Y:S01]  /*a330*/  F2FP.F16.E4M3.UNPACK_B R147, R147.H1 ;  /* 0x00000093ff93723e */ /* 0x000fe200030006ff */
[----:B-1----:R-:W-:Y:S01]  /*a340*/  SYNCS.ARRIVE.TRANS64.RED.A1T0 RZ, [UR5], RZ ;  /* 0x000000ffffff79a7 */ /* 0x002fe20008100405 */
[----:B------:R-:W-:Y:S01]  /*a350*/  HADD2.F32 R116, -RZ, R116.H1_H1 ;  /* 0x30000074ff747230 */ /* 0x000fe20000004100 */
[----:B------:R-:W-:Y:S01]  /*a360*/  F2FP.F16.E4M3.UNPACK_B R148, R148.H1 ;  /* 0x00000094ff94723e */ /* 0x000fe200030006ff */
[--C-:B------:R-:W-:Y:S01]  /*a370*/  HADD2.F32 R119, -RZ, R120.reuse.H0_H0 ;  /* 0x20000078ff777230 */ /* 0x100fe20000004100 */
[----:B------:R-:W-:Y:S01]  /*a380*/  F2FP.F16.E4M3.UNPACK_B R149, R149.H1 ;  /* 0x00000095ff95723e */ /* 0x000fe200030006ff */
[----:B------:R-:W-:Y:S01]  /*a390*/  HADD2.F32 R120, -RZ, R120.H1_H1 ;  /* 0x30000078ff787230 */ /* 0x000fe20000004100 */
[----:B------:R-:W-:Y:S01]  /*a3a0*/  F2FP.F16.E4M3.UNPACK_B R150, R150.H1 ;  /* 0x00000096ff96723e */ /* 0x000fe200030006ff */
[--C-:B------:R-:W-:Y:S02]  /*a3b0*/  HADD2.F32 R123, -RZ, R124.reuse.H0_H0 ;  /* 0x2000007cff7b7230 */ /* 0x100fe40000004100 */
[C-C-:B------:R-:W-:Y:S01]  /*a3c0*/  FFMA R4, R77.reuse, R4, R2.reuse ;  /* 0x000000044d047223 */ /* 0x140fe20000000002 */
[C-C-:B------:R-:W-:Y:S01]  /*a3d0*/  FFMA R5, R77.reuse, R5, R2.reuse ;  /* 0x000000054d057223 */ /* 0x140fe20000000002 */
[C-C-:B------:R-:W-:Y:S01]  /*a3e0*/  FFMA R6, R77.reuse, R6, R2.reuse ;  /* 0x000000064d067223 */ /* 0x140fe20000000002 */
[C-C-:B------:R-:W-:Y:S01]  /*a3f0*/  FFMA R7, R77.reuse, R7, R2.reuse ;  /* 0x000000074d077223 */ /* 0x140fe20000000002 */
[C-C-:B------:R-:W-:Y:S01]  /*a400*/  FFMA R8, R77.reuse, R8, R2.reuse ;  /* 0x000000084d087223 */ /* 0x140fe20000000002 */
[C-C-:B------:R-:W-:Y:S01]  /*a410*/  FFMA R9, R77.reuse, R9, R2.reuse ;  /* 0x000000094d097223 */ /* 0x140fe20000000002 */
[----:B------:R-:W-:Y:S02]  /*a420*/  HADD2.F32 R124, -RZ, R124.H1_H1 ;  /* 0x3000007cff7c7230 */ /* 0x000fe40000004100 */
[C-C-:B------:R-:W-:Y:S01]  /*a430*/  FFMA R10, R77.reuse, R10, R2.reuse ;  /* 0x0000000a4d0a7223 */ /* 0x140fe20000000002 */
[----:B------:R-:W-:Y:S02]  /*a440*/  HADD2.F32 R126, -RZ, R151.H1_H1 ;  /* 0x30000097ff7e7230 */ /* 0x000fe40000004100 */
[C-C-:B------:R-:W-:Y:S01]  /*a450*/  FFMA R11, R77.reuse, R11, R2.reuse ;  /* 0x0000000b4d0b7223 */ /* 0x140fe20000000002 */
[C-C-:B------:R-:W-:Y:S01]  /*a460*/  FFMA R12, R77.reuse, R12, R2.reuse ;  /* 0x0000000c4d0c7223 */ /* 0x140fe20000000002 */
[C-C-:B------:R-:W-:Y:S01]  /*a470*/  FFMA R13, R77.reuse, R13, R2.reuse ;  /* 0x0000000d4d0d7223 */ /* 0x140fe20000000002 */
[--C-:B------:R-:W-:Y:S02]  /*a480*/  HADD2.F32 R127, -RZ, R128.reuse.H0_H0 ;  /* 0x20000080ff7f7230 */ /* 0x100fe40000004100 */
[C-C-:B------:R-:W-:Y:S01]  /*a490*/  FFMA R14, R77.reuse, R14, R2.reuse ;  /* 0x0000000e4d0e7223 */ /* 0x140fe20000000002 */
        /* <DEDUP_REMOVED lines=45> */
[----:B------:R-:W-:Y:S01]  /*a770*/  F2FP.F16.E4M3.UNPACK_B R152, R152.H1 ;  /* 0x00000098ff98723e */ /* 0x000fe200030006ff */
        /* <DEDUP_REMOVED lines=10> */
[--C-:B------:R-:W-:Y:S01]  /*a820*/  FFMA R66, R77, R66, R2.reuse ;  /* 0x000000424d427223 */ /* 0x100fe20000000002 */
[----:B------:R-:W-:Y:S01]  /*a830*/  IADD3 R139, PT, PT, R139, 0x1, RZ ;  /* 0x000000018b8b7810 */ /* 0x000fe20007ffe0ff */
[----:B------:R-:W-:Y:S01]  /*a840*/  FFMA R2, R77, R67, R2 ;  /* 0x000000434d027223 */ /* 0x000fe20000000002 */
        /* <DEDUP_REMOVED lines=8> */
[--C-:B------:R-:W-:Y:S02]  /*a8d0*/  HADD2.F32 R89, -RZ, R142.reuse.H0_H0 ;  /* 0x2000008eff597230 */ /* 0x100fe40000004100 */
[----:B------:R-:W-:Y:S01]  /*a8e0*/  FFMA R10, R79, R85, R10 ;  /* 0x000000554f0a7223 */ /* 0x000fe2000000000a */
[----:B------:R-:W-:Y:S01]  /*a8f0*/  F2FP.SATFINITE.E4M3.F32.PACK_AB_MERGE_C R80, R7, R6, RZ ;  /* 0x000000060750723e */ /* 0x000fe200048070ff */
[----:B------:R-:W-:Y:S02]  /*a900*/  HADD2.F32 R90, -RZ, R142.H1_H1 ;  /* 0x3000008eff5a7230 */ /* 0x000fe40000004100 */
        /* <DEDUP_REMOVED lines=34> */
[----:B------:R1:W-:Y:S01]  /*ab30*/  STS.128 [R171+UR49+0xa200], R80 ;  /* 0x00a20050ab007988 */ /* 0x0003e20008000c31 */
[C---:B------:R-:W-:Y:S01]  /*ab40*/  FFMA R24, R79.reuse, R103, R24 ;  /* 0x000000674f187223 */ /* 0x040fe20000000018 */
[----:B------:R-:W-:Y:S01]  /*ab50*/  FFMA R25, R79, R104, R25 ;  /* 0x000000684f197223 */ /* 0x000fe20000000019 */
[----:B------:R-:W-:Y:S01]  /*ab60*/  F2FP.SATFINITE.E4M3.F32.PACK_AB_MERGE_C R9, R27, R26, RZ ;  /* 0x0000001a1b09723e */ /* 0x000fe200048070ff */
[--C-:B------:R-:W-:Y:S02]  /*ab70*/  HADD2.F32 R109, -RZ, R147.reuse.H0_H0 ;  /* 0x20000093ff6d7230 */ /* 0x100fe40000004100 */
[----:B------:R-:W-:Y:S01]  /*ab80*/  FFMA R30, R79, R105, R30 ;  /* 0x000000694f1e7223 */ /* 0x000fe2000000001e */
[----:B------:R-:W-:Y:S01]  /*ab90*/  HADD2.F32 R110, -RZ, R147.H1_H1 ;  /* 0x30000093ff6e7230 */ /* 0x000fe20000004100 */
[----:B------:R-:W-:Y:S01]  /*aba0*/  F2FP.SATFINITE.E4M3.F32.PACK_AB_MERGE_C R9, R21, R20, R9 ;  /* 0x000000141509723e */ /* 0x000fe20004807009 */
        /* <DEDUP_REMOVED lines=23> */
[----:B------:R-:W-:Y:S02]  /*ad20*/  HADD2.F32 R125, -RZ, R151.H0_H0 ;  /* 0x20000097ff7d7230 */ /* 0x000fe40000004100 */
        /* <DEDUP_REMOVED lines=13> */
[----:B------:R-:W-:Y:S01]  /*ae00*/  FFMA R55, R79, R130, R55 ;  /* 0x000000824f377223 */ /* 0x000fe20000000037 */
[----:B------:R-:W-:Y:S01]  /*ae10*/  F2FP.SATFINITE.E4M3.F32.PACK_AB_MERGE_C R11, R35, R34, RZ ;  /* 0x00000022230b723e */ /* 0x000fe200048070ff */
[C---:B------:R-:W-:Y:S01]  /*ae20*/  FFMA R52, R79.reuse, R131, R52 ;  /* 0x000000834f347223 */ /* 0x040fe20000000034 */
        /* <DEDUP_REMOVED lines=54> */
.L_x_128:
[----:B------:R-:W-:Y:S05]  /*b190*/  BSYNC.RECONVERGENT B0 ;  /* 0x0000000000007941 */ /* 0x000fea0003800200 */
.L_x_127:
[----:B------:R-:W-:Y:S01]  /*b1a0*/  BAR.SYNC.DEFER_BLOCKING 0x1, 0x80 ;  /* 0x0042000000007b1d */ /* 0x000fe20000010000 */
[----:B------:R-:W-:Y:S01]  /*b1b0*/  ISETP.NE.AND P2, PT, R191, RZ, PT ;  /* 0x000000ffbf00720c */ /* 0x000fe20003f45270 */
[----:B------:R-:W-:Y:S01]  /*b1c0*/  IMAD.IADD R14, R75, 0x1, R168 ;  /* 0x000000014b0e7824 */ /* 0x000fe200078e02a8 */
[----:B------:R-:W-:Y:S01]  /*b1d0*/  ISETP.NE.AND P0, PT, R192, 0x2, PT ;  /* 0x00000002c000780c */ /* 0x000fe20003f05270 */
[----:B------:R-:W-:Y:S01]  /*b1e0*/  IMAD.IADD R15, R76, 0x1, R169 ;  /* 0x000000014c0f7824 */ /* 0x000fe200078e02a9 */
[----:B------:R-:W-:Y:S02]  /*b1f0*/  ISETP.NE.AND P1, PT, R139, 0x2, PT ;  /* 0x000000028b00780c */ /* 0x000fe40003f25270 */
[----:B------:R-:W-:Y:S02]  /*b200*/  SEL R2, RZ, 0x1, P0 ;  /* 0x00000001ff027807 */ /* 0x000fe40000000000 */
[----:B------:R-:W-:Y:S02]  /*b210*/  SEL R0, RZ, 0x1, P1 ;  /* 0x00000001ff007807 */ /* 0x000fe40000800000 */
[----:B------:R-:W-:Y:S02]  /*b220*/  LOP3.LUT R182, R182, R2, RZ, 0x3c, !PT ;  /* 0x00000002b6b67212 */ /* 0x000fe400078e3cff */
[----:B------:R-:W-:Y:S02]  /*b230*/  LOP3.LUT R183, R183, R0, RZ, 0x3c, !PT ;  /* 0x00000000b7b77212 */ /* 0x000fe400078e3cff */
[----:B------:R-:W-:Y:S02]  /*b240*/  @P2 R2UR UR36, R179 ;  /* 0x00000000b32422ca */ /* 0x000fe400000e0000 */
[----:B------:R-:W-:Y:S02]  /*b250*/  SEL R192, R192, RZ, P0 ;  /* 0x000000ffc0c07207 */ /* 0x000fe40000000000 */
[----:B------:R-:W-:Y:S01]  /*b260*/  SEL R139, R139, RZ, P1 ;  /* 0x000000ff8b8b7207 */ /* 0x000fe20000800000 */
[----:B------:R-:W-:Y:S10]  /*b270*/  @P2 BRA `(.L_x_129) ;  /* 0xffffff9800782947 */ /* 0x000ff4000383ffff */
[----:B------:R-:W-:Y:S05]  /*b280*/  EXIT ;  /* 0x000000000000794d */ /* 0x000fea0003800000 */
.L_x_19:
[----:B--2---:R2:W1:Y:S02]  /*b290*/  SYNCS.PHASECHK.TRANS64.TRYWAIT P0, [R2+URZ+0x110], R3 ;  /* 0x00011003020075a7 */ /* 0x00446400080011ff */
[----:B-1----:R-:W-:Y:S05]  /*b2a0*/  @!P0 NANOSLEEP.SYNCS 0x989680 ;  /* 0x009896800000895d */ /* 0x002fea0003900000 */
[----:B------:R-:W1:Y:S02]  /*b2b0*/  @!P0 SYNCS.PHASECHK.TRANS64 P0, [R2+URZ+0x110], R3 ;  /* 0x00011003020085a7 */ /* 0x000e6400080010ff */
[----:B-1----:R-:W-:Y:S05]  /*b2c0*/  @!P0 BRA `(.L_x_19) ;  /* 0xfffffffc00f08947 */ /* 0x002fea000383ffff */
[----:B------:R-:W-:Y:S05]  /*b2d0*/  BRA `(.L_x_130) ;  /* 0xffffff6000c47947 */ /* 0x000fea000383ffff */
.L_x_22:
[----:B-1----:R-:W-:-:S07]  /*b2e0*/  MOV R2, UR33 ;  /* 0x0000002100027c02 */ /* 0x002fce0008000f00 */
.L_x_131:
[----:B-1----:R1:W2:Y:S02]  /*b2f0*/  SYNCS.PHASECHK.TRANS64.TRYWAIT P0, [R2+URZ+0x38], R4 ;  /* 0x00003804020075a7 */ /* 0x0022a400080011ff */
[----:B--2---:R-:W-:Y:S05]  /*b300*/  @!P0 NANOSLEEP.SYNCS 0x989680 ;  /* 0x009896800000895d */ /* 0x004fea0003900000 */
[----:B------:R-:W2:Y:S02]  /*b310*/  @!P0 SYNCS.PHASECHK.TRANS64 P0, [R2+URZ+0x38], R4 ;  /* 0x00003804020085a7 */ /* 0x000ea400080010ff */
[----:B--2---:R-:W-:Y:S05]  /*b320*/  @!P0 BRA `(.L_x_131) ;  /* 0xfffffffc00f08947 */ /* 0x004fea000383ffff */
[----:B------:R-:W-:Y:S05]  /*b330*/  BRA `(.L_x_21) ;  /* 0xffffff6400147947 */ /* 0x000fea000383ffff */
.L_x_28:
[----:B-1----:R-:W-:-:S07]  /*b340*/  MOV R2, UR17 ;  /* 0x0000001100027c02 */ /* 0x002fce0008000f00 */
.L_x_132:
[----:B-1----:R1:W2:Y:S02]  /*b350*/  SYNCS.PHASECHK.TRANS64.TRYWAIT P0, [R2+URZ+0x38], R4 ;  /* 0x00003804020075a7 */ /* 0x0022a400080011ff */
[----:B--2---:R-:W-:Y:S05]  /*b360*/  @!P0 NANOSLEEP.SYNCS 0x989680 ;  /* 0x009896800000895d */ /* 0x004fea0003900000 */
[----:B------:R-:W2:Y:S02]  /*b370*/  @!P0 SYNCS.PHASECHK.TRANS64 P0, [R2+URZ+0x38], R4 ;  /* 0x00003804020085a7 */ /* 0x000ea400080010ff */
[----:B--2---:R-:W-:Y:S05]  /*b380*/  @!P0 BRA `(.L_x_132) ;  /* 0xfffffffc00f08947 */ /* 0x004fea000383ffff */
[----:B------:R-:W-:Y:S05]  /*b390*/  BRA `(.L_x_27) ;  /* 0xffffff6400bc7947 */ /* 0x000fea000383ffff */
.L_x_32:
[----:B-1----:R1:W2:Y:S02]  /*b3a0*/  SYNCS.PHASECHK.TRANS64.TRYWAIT P0, [R2+URZ+0xc0], R3 ;  /* 0x0000c003020075a7 */ /* 0x0022a400080011ff */
[----:B--2---:R-:W-:Y:S05]  /*b3b0*/  @!P0 NANOSLEEP.SYNCS 0x989680 ;  /* 0x009896800000895d */ /* 0x004fea0003900000 */
[----:B------:R-:W2:Y:S02]  /*b3c0*/  @!P0 SYNCS.PHASECHK.TRANS64 P0, [R2+URZ+0xc0], R3 ;  /* 0x0000c003020085a7 */ /* 0x000ea400080010ff */
[----:B--2---:R-:W-:Y:S05]  /*b3d0*/  @!P0 BRA `(.L_x_32) ;  /* 0xfffffffc00f08947 */ /* 0x004fea000383ffff */
[----:B------:R-:W-:Y:S05]  /*b3e0*/  BRA `(.L_x_133) ;  /* 0xffffff68004c7947 */ /* 0x000fea000383ffff */
.L_x_36:
[----:B----4-:R-:W-:-:S07]  /*b3f0*/  MOV R0, UR5 ;  /* 0x0000000500007c02 */ /* 0x010fce0008000f00 */
.L_x_134:
[----:B-1----:R1:W2:Y:S02]  /*b400*/  SYNCS.PHASECHK.TRANS64.TRYWAIT P0, [R0+URZ], R2 ;  /* 0x00000002000075a7 */ /* 0x0022a400080011ff */
[----:B--2---:R-:W-:Y:S05]  /*b410*/  @!P0 NANOSLEEP.SYNCS 0x989680 ;  /* 0x009896800000895d */ /* 0x004fea0003900000 */
[----:B------:R-:W2:Y:S02]  /*b420*/  @!P0 SYNCS.PHASECHK.TRANS64 P0, [R0+URZ], R2 ;  /* 0x00000002000085a7 */ /* 0x000ea400080010ff */
[----:B--2---:R-:W-:Y:S05]  /*b430*/  @!P0 BRA `(.L_x_134) ;  /* 0xfffffffc00f08947 */ /* 0x004fea000383ffff */
[----:B------:R-:W-:Y:S05]  /*b440*/  BRA `(.L_x_135) ;  /* 0xffffff6c00bc7947 */ /* 0x000fea000383ffff */
.L_x_37:
[----:B----4-:R-:W-:-:S07]  /*b450*/  MOV R0, UR5 ;  /* 0x0000000500007c02 */ /* 0x010fce0008000f00 */
.L_x_136:
[----:B-1----:R1:W2:Y:S02]  /*b460*/  SYNCS.PHASECHK.TRANS64.TRYWAIT P0, [R0+URZ], R3 ;  /* 0x00000003000075a7 */ /* 0x0022a400080011ff */
[----:B--2---:R-:W-:Y:S05]  /*b470*/  @!P0 NANOSLEEP.SYNCS 0x989680 ;  /* 0x009896800000895d */ /* 0x004fea0003900000 */
[----:B------:R-:W2:Y:S02]  /*b480*/  @!P0 SYNCS.PHASECHK.TRANS64 P0, [R0+URZ], R3 ;  /* 0x00000003000085a7 */ /* 0x000ea400080010ff */
[----:B--2---:R-:W-:Y:S05]  /*b490*/  @!P0 BRA `(.L_x_136) ;  /* 0xfffffffc00f08947 */ /* 0x004fea000383ffff */
[----:B------:R-:W-:Y:S05]  /*b4a0*/  BRA `(.L_x_137) ;  /* 0xffffff6c00c87947 */ /* 0x000fea000383ffff */
.L_x_38:
[----:B----4-:R-:W-:-:S07]  /*b4b0*/  MOV R0, UR5 ;  /* 0x0000000500007c02 */ /* 0x010fce0008000f00 */
.L_x_138:
[----:B-1----:R1:W2:Y:S02]  /*b4c0*/  SYNCS.PHASECHK.TRANS64.TRYWAIT P0, [R0+URZ], R3 ;  /* 0x00000003000075a7 */ /* 0x0022a400080011ff */
[----:B--2---:R-:W-:Y:S05]  /*b4d0*/  @!P0 NANOSLEEP.SYNCS 0x989680 ;  /* 0x009896800000895d */ /* 0x004fea0003900000 */
[----:B------:R-:W2:Y:S02]  /*b4e0*/  @!P0 SYNCS.PHASECHK.TRANS64 P0, [R0+URZ], R3 ;  /* 0x00000003000085a7 */ /* 0x000ea400080010ff */
[----:B--2---:R-:W-:Y:S05]  /*b4f0*/  @!P0 BRA `(.L_x_138) ;  /* 0xfffffffc00f08947 */ /* 0x004fea000383ffff */
[----:B------:R-:W-:Y:S05]  /*b500*/  BRA `(.L_x_139) ;  /* 0xffffff6c00d47947 */ /* 0x000fea000383ffff */
.L_x_39:
[----:B----4-:R-:W-:-:S07]  /*b510*/  MOV R0, UR5 ;  /* 0x0000000500007c02 */ /* 0x010fce0008000f00 */
.L_x_140:
[----:B-1----:R1:W2:Y:S02]  /*b520*/  SYNCS.PHASECHK.TRANS64.TRYWAIT P0, [R0+URZ], R3 ;  /* 0x00000003000075a7 */ /* 0x0022a400080011ff */
[----:B--2---:R-:W-:Y:S05]  /*b530*/  @!P0 NANOSLEEP.SYNCS 0x989680 ;  /* 0x009896800000895d */ /* 0x004fea0003900000 */
[----:B------:R-:W2:Y:S02]  /*b540*/  @!P0 SYNCS.PHASECHK.TRANS64 P0, [R0+URZ], R3 ;  /* 0x00000003000085a7 */ /* 0x000ea400080010ff */
[----:B--2---:R-:W-:Y:S05]  /*b550*/  @!P0 BRA `(.L_x_140) ;  /* 0xfffffffc00f08947 */ /* 0x004fea000383ffff */
[----:B------:R-:W-:Y:S05]  /*b560*/  BRA `(.L_x_141) ;  /* 0xffffff6c00e07947 */ /* 0x000fea000383ffff */
.L_x_40:
[----:B----4-:R-:W-:-:S07]  /*b570*/  MOV R0, UR5 ;  /* 0x0000000500007c02 */ /* 0x010fce0008000f00 */
.L_x_142:
[----:B-1----:R1:W2:Y:S02]  /*b580*/  SYNCS.PHASECHK.TRANS64.TRYWAIT P0, [R0+URZ], R3 ;  /* 0x00000003000075a7 */ /* 0x0022a400080011ff */
[----:B--2---:R-:W-:Y:S05]  /*b590*/  @!P0 NANOSLEEP.SYNCS 0x989680 ;  /* 0x009896800000895d */ /* 0x004fea0003900000 */
[----:B------:R-:W2:Y:S02]  /*b5a0*/  @!P0 SYNCS.PHASECHK.TRANS64 P0, [R0+URZ], R3 ;  /* 0x00000003000085a7 */ /* 0x000ea400080010ff */
[----:B--2---:R-:W-:Y:S05]  /*b5b0*/  @!P0 BRA `(.L_x_142) ;  /* 0xfffffffc00f08947 */ /* 0x004fea000383ffff */
[----:B------:R-:W-:Y:S05]  /*b5c0*/  BRA `(.L_x_143) ;  /* 0xffffff6c00ec7947 */ /* 0x000fea000383ffff */
.L_x_41:
[----:B----4-:R-:W-:-:S07]  /*b5d0*/  MOV R0, UR5 ;  /* 0x0000000500007c02 */ /* 0x010fce0008000f00 */
.L_x_144:
[----:B-1----:R1:W2:Y:S02]  /*b5e0*/  SYNCS.PHASECHK.TRANS64.TRYWAIT P0, [R0+URZ], R3 ;  /* 0x00000003000075a7 */ /* 0x0022a400080011ff */
[----:B--2---:R-:W-:Y:S05]  /*b5f0*/  @!P0 NANOSLEEP.SYNCS 0x989680 ;  /* 0x009896800000895d */ /* 0x004fea0003900000 */
[----:B------:R-:W2:Y:S02]  /*b600*/  @!P0 SYNCS.PHASECHK.TRANS64 P0, [R0+URZ], R3 ;  /* 0x00000003000085a7 */ /* 0x000ea400080010ff */
[----:B--2---:R-:W-:Y:S05]  /*b610*/  @!P0 BRA `(.L_x_144) ;  /* 0xfffffffc00f08947 */ /* 0x004fea000383ffff */
[----:B------:R-:W-:Y:S05]  /*b620*/  BRA `(.L_x_145) ;  /* 0xffffff6c00f87947 */ /* 0x000fea000383ffff */
.L_x_44:
[----:B-1----:R1:W2:Y:S02]  /*b630*/  SYNCS.PHASECHK.TRANS64.TRYWAIT P0, [R0+URZ+0x100], R4 ;  /* 0x00010004000075a7 */ /* 0x0022a400080011ff */
[----:B--2---:R-:W-:Y:S05]  /*b640*/  @!P0 NANOSLEEP.SYNCS 0x989680 ;  /* 0x009896800000895d */ /* 0x004fea0003900000 */
[----:B------:R-:W2:Y:S02]  /*b650*/  @!P0 SYNCS.PHASECHK.TRANS64 P0, [R0+URZ+0x100], R4 ;  /* 0x00010004000085a7 */ /* 0x000ea400080010ff */
[----:B--2---:R-:W-:Y:S05]  /*b660*/  @!P0 BRA `(.L_x_44) ;  /* 0xfffffffc00f08947 */ /* 0x004fea000383ffff */
[----:B------:R-:W-:Y:S05]  /*b670*/  BRA `(.L_x_146) ;  /* 0xffffff7000547947 */ /* 0x000fea000383ffff */
.L_x_45:
[----:B------:R-:W-:-:S07]  /*b680*/  MOV R0, UR5 ;  /* 0x0000000500007c02 */ /* 0x000fce0008000f00 */
.L_x_147:
[----:B-1----:R1:W2:Y:S02]  /*b690*/  SYNCS.PHASECHK.TRANS64.TRYWAIT P0, [R0+URZ+0xd0], R5 ;  /* 0x0000d005000075a7 */ /* 0x0022a400080011ff */
[----:B--2---:R-:W-:Y:S05]  /*b6a0*/  @!P0 NANOSLEEP.SYNCS 0x989680 ;  /* 0x009896800000895d */ /* 0x004fea0003900000 */
[----:B------:R-:W2:Y:S02]  /*b6b0*/  @!P0 SYNCS.PHASECHK.TRANS64 P0, [R0+URZ+0xd0], R5 ;  /* 0x0000d005000085a7 */ /* 0x000ea400080010ff */
[----:B--2---:R-:W-:Y:S05]  /*b6c0*/  @!P0 BRA `(.L_x_147) ;  /* 0xfffffffc00f08947 */ /* 0x004fea000383ffff */
[----:B------:R-:W-:Y:S05]  /*b6d0*/  BRA `(.L_x_148) ;  /* 0xffffff7000647947 */ /* 0x000fea000383ffff */
.L_x_46:
[----:B-1----:R1:W2:Y:S02]  /*b6e0*/  SYNCS.PHASECHK.TRANS64.TRYWAIT P1, [R0+URZ+0xc0], R4 ;  /* 0x0000c004000075a7 */ /* 0x0022a400080211ff */
[----:B--2---:R-:W-:Y:S05]  /*b6f0*/  @!P1 NANOSLEEP.SYNCS 0x989680 ;  /* 0x009896800000995d */ /* 0x004fea0003900000 */
[----:B------:R-:W2:Y:S02]  /*b700*/  @!P1 SYNCS.PHASECHK.TRANS64 P1, [R0+URZ+0xc0], R4 ;  /* 0x0000c004000095a7 */ /* 0x000ea400080210ff */
[----:B--2---:R-:W-:Y:S05]  /*b710*/  @!P1 BRA `(.L_x_46) ;  /* 0xfffffffc00f09947 */ /* 0x004fea000383ffff */
[----:B------:R-:W-:Y:S05]  /*b720*/  BRA `(.L_x_149) ;  /* 0xffffff7000947947 */ /* 0x000fea000383ffff */
.L_x_49:
[----:B------:R-:W-:-:S07]  /*b730*/  MOV R0, UR5 ;  /* 0x0000000500007c02 */ /* 0x000fce0008000f00 */
.L_x_150:
[----:B-1----:R1:W2:Y:S02]  /*b740*/  SYNCS.PHASECHK.TRANS64.TRYWAIT P0, [R0+URZ+0xd0], R2 ;  /* 0x0000d002000075a7 */ /* 0x0022a400080011ff */
[----:B--2---:R-:W-:Y:S05]  /*b750*/  @!P0 NANOSLEEP.SYNCS 0x989680 ;  /* 0x009896800000895d */ /* 0x004fea0003900000 */
[----:B------:R-:W2:Y:S02]  /*b760*/  @!P0 SYNCS.PHASECHK.TRANS64 P0, [R0+URZ+0xd0], R2 ;  /* 0x0000d002000085a7 */ /* 0x000ea400080010ff */
[----:B--2---:R-:W-:Y:S05]  /*b770*/  @!P0 BRA `(.L_x_150) ;  /* 0xfffffffc00f08947 */ /* 0x004fea000383ffff */
[----:B------:R-:W-:Y:S05]  /*b780*/  BRA `(.L_x_48) ;  /* 0xffffff7000e87947 */ /* 0x000fea000383ffff */
.L_x_56:
[----:B-1----:R1:W2:Y:S02]  /*b790*/  SYNCS.PHASECHK.TRANS64.TRYWAIT P1, [R0+URZ+0xc0], R2 ;  /* 0x0000c002000075a7 */ /* 0x0022a400080211ff */
[----:B--2---:R-:W-:Y:S05]  /*b7a0*/  @!P1 NANOSLEEP.SYNCS 0x989680 ;  /* 0x009896800000995d */ /* 0x004fea0003900000 */
[----:B------:R-:W2:Y:S02]  /*b7b0*/  @!P1 SYNCS.PHASECHK.TRANS64 P1, [R0+URZ+0xc0], R2 ;  /* 0x0000c002000095a7 */ /* 0x000ea400080210ff */
[----:B--2---:R-:W-:Y:S05]  /*b7c0*/  @!P1 BRA `(.L_x_56) ;  /* 0xfffffffc00f09947 */ /* 0x004fea000383ffff */
[----:B------:R-:W-:Y:S05]  /*b7d0*/  BRA `(.L_x_151) ;  /* 0xffffff7800487947 */ /* 0x000fea000383ffff */
.L_x_57:
[----:B------:R-:W-:-:S07]  /*b7e0*/  MOV R2, UR8 ;  /* 0x0000000800027c02 */ /* 0x000fce0008000f00 */
.L_x_152:
[----:B-1----:R1:W2:Y:S02]  /*b7f0*/  SYNCS.PHASECHK.TRANS64.TRYWAIT P0, [R2+URZ+0xf0], R0 ;  /* 0x0000f000020075a7 */ /* 0x0022a400080011ff */
[----:B--2---:R-:W-:Y:S05]  /*b800*/  @!P0 NANOSLEEP.SYNCS 0x989680 ;  /* 0x009896800000895d */ /* 0x004fea0003900000 */
[----:B------:R-:W2:Y:S02]  /*b810*/  @!P0 SYNCS.PHASECHK.TRANS64 P0, [R2+URZ+0xf0], R0 ;  /* 0x0000f000020085a7 */ /* 0x000ea400080010ff */
[----:B--2---:R-:W-:Y:S05]  /*b820*/  @!P0 BRA `(.L_x_152) ;  /* 0xfffffffc00f08947 */ /* 0x004fea000383ffff */
[----:B------:R-:W-:Y:S05]  /*b830*/  BRA `(.L_x_153) ;  /* 0xffffff7800807947 */ /* 0x000fea000383ffff */
.L_x_60:
[----:B------:R-:W-:Y:S07]  /*b840*/  MOV R0, UR7 ;  /* 0x0000000700007c02 */ /* 0x000fee0008000f00 */
.L_x_154:
[----:B-1----:R1:W2:Y:S02]  /*b850*/  SYNCS.PHASECHK.TRANS64.TRYWAIT P0, [R0+URZ], R2 ;  /* 0x00000002000075a7 */ /* 0x0022a400080011ff */
[----:B--2---:R-:W-:Y:S05]  /*b860*/  @!P0 NANOSLEEP.SYNCS 0x989680 ;  /* 0x009896800000895d */ /* 0x004fea0003900000 */
[----:B------:R-:W2:Y:S02]  /*b870*/  @!P0 SYNCS.PHASECHK.TRANS64 P0, [R0+URZ], R2 ;  /* 0x00000002000085a7 */ /* 0x000ea400080010ff */
[----:B--2---:R-:W-:Y:S05]  /*b880*/  @!P0 BRA `(.L_x_154) ;  /* 0xfffffffc00f08947 */ /* 0x004fea000383ffff */
[----:B------:R-:W-:Y:S05]  /*b890*/  BRA `(.L_x_59) ;  /* 0xffffff78009c7947 */ /* 0x000fea000383ffff */
.L_x_63:
[----:B------:R-:W-:-:S07]  /*b8a0*/  MOV R0, UR5 ;  /* 0x0000000500007c02 */ /* 0x000fce0008000f00 */
.L_x_155:
[----:B--2---:R2:W3:Y:S02]  /*b8b0*/  SYNCS.PHASECHK.TRANS64.TRYWAIT P0, [R0+URZ], R2 ;  /* 0x00000002000075a7 */ /* 0x0044e400080011ff */
[----:B---3--:R-:W-:Y:S05]  /*b8c0*/  @!P0 NANOSLEEP.SYNCS 0x989680 ;  /* 0x009896800000895d */ /* 0x008fea0003900000 */
[----:B------:R-:W3:Y:S02]  /*b8d0*/  @!P0 SYNCS.PHASECHK.TRANS64 P0, [R0+URZ], R2 ;  /* 0x00000002000085a7 */ /* 0x000ee400080010ff */
[----:B---3--:R-:W-:Y:S05]  /*b8e0*/  @!P0 BRA `(.L_x_155) ;  /* 0xfffffffc00f08947 */ /* 0x008fea000383ffff */
[----:B------:R-:W-:Y:S05]  /*b8f0*/  BRA `(.L_x_156) ;  /* 0xffffff7c00507947 */ /* 0x000fea000383ffff */
.L_x_64:
[----:B------:R-:W-:-:S07]  /*b900*/  MOV R0, UR7 ;  /* 0x0000000700007c02 */ /* 0x000fce0008000f00 */
.L_x_157:
[----:B--2---:R2:W3:Y:S02]  /*b910*/  SYNCS.PHASECHK.TRANS64.TRYWAIT P0, [R0+URZ], R2 ;  /* 0x00000002000075a7 */ /* 0x0044e400080011ff */
[----:B---3--:R-:W-:Y:S05]  /*b920*/  @!P0 NANOSLEEP.SYNCS 0x989680 ;  /* 0x009896800000895d */ /* 0x008fea0003900000 */
[----:B------:R-:W3:Y:S02]  /*b930*/  @!P0 SYNCS.PHASECHK.TRANS64 P0, [R0+URZ], R2 ;  /* 0x00000002000085a7 */ /* 0x000ee400080010ff */
[----:B---3--:R-:W-:Y:S05]  /*b940*/  @!P0 BRA `(.L_x_157) ;  /* 0xfffffffc00f08947 */ /* 0x008fea000383ffff */
[----:B------:R-:W-:Y:S05]  /*b950*/  BRA `(.L_x_158) ;  /* 0xffffff7c005c7947 */ /* 0x000fea000383ffff */
.L_x_69:
[----:B---3--:R3:W1:Y:S02]  /*b960*/  SYNCS.PHASECHK.TRANS64.TRYWAIT P0, [R0+URZ+0xc0], R2 ;  /* 0x0000c002000075a7 */ /* 0x00866400080011ff */
[----:B-1----:R-:W-:Y:S05]  /*b970*/  @!P0 NANOSLEEP.SYNCS 0x989680 ;  /* 0x009896800000895d */ /* 0x002fea0003900000 */
[----:B------:R-:W1:Y:S02]  /*b980*/  @!P0 SYNCS.PHASECHK.TRANS64 P0, [R0+URZ+0xc0], R2 ;  /* 0x0000c002000085a7 */ /* 0x000e6400080010ff */
[----:B-1----:R-:W-:Y:S05]  /*b990*/  @!P0 BRA `(.L_x_69) ;  /* 0xfffffffc00f08947 */ /* 0x002fea000383ffff */
[----:B------:R-:W-:Y:S05]  /*b9a0*/  BRA `(.L_x_159) ;  /* 0xffffff8000687947 */ /* 0x000fea000383ffff */
.L_x_72:
[----:B------:R-:W-:Y:S07]  /*b9b0*/  MOV R0, UR6 ;  /* 0x0000000600007c02 */ /* 0x000fee0008000f00 */
.L_x_160:
[----:B-1----:R1:W3:Y:S02]  /*b9c0*/  SYNCS.PHASECHK.TRANS64.TRYWAIT P0, [R0+URZ+0xb8], R2 ;  /* 0x0000b802000075a7 */ /* 0x0022e400080011ff */
[----:B---3--:R-:W-:Y:S05]  /*b9d0*/  @!P0 NANOSLEEP.SYNCS 0x989680 ;  /* 0x009896800000895d */ /* 0x008fea0003900000 */
[----:B------:R-:W3:Y:S02]  /*b9e0*/  @!P0 SYNCS.PHASECHK.TRANS64 P0, [R0+URZ+0xb8], R2 ;  /* 0x0000b802000085a7 */ /* 0x000ee400080010ff */
[----:B---3--:R-:W-:Y:S05]  /*b9f0*/  @!P0 BRA `(.L_x_160) ;  /* 0xfffffffc00f08947 */ /* 0x008fea000383ffff */
[----:B------:R-:W-:Y:S05]  /*ba00*/  BRA `(.L_x_71) ;  /* 0xffffff8400487947 */ /* 0x000fea000383ffff */
.L_x_75:
[----:B------:R-:W-:Y:S07]  /*ba10*/  MOV R0, UR6 ;  /* 0x0000000600007c02 */ /* 0x000fee0008000f00 */
.L_x_161:
[----:B-1----:R1:W2:Y:S02]  /*ba20*/  SYNCS.PHASECHK.TRANS64.TRYWAIT P0, [R0+URZ+0x90], R14 ;  /* 0x0000900e000075a7 */ /* 0x0022a400080011ff */
[----:B--2---:R-:W-:Y:S05]  /*ba30*/  @!P0 NANOSLEEP.SYNCS 0x989680 ;  /* 0x009896800000895d */ /* 0x004fea0003900000 */
[----:B------:R-:W2:Y:S02]  /*ba40*/  @!P0 SYNCS.PHASECHK.TRANS64 P0, [R0+URZ+0x90], R14 ;  /* 0x0000900e000085a7 */ /* 0x000ea400080010ff */
[----:B--2---:R-:W-:Y:S05]  /*ba50*/  @!P0 BRA `(.L_x_161) ;  /* 0xfffffffc00f08947 */ /* 0x004fea000383ffff */
[----:B------:R-:W-:Y:S05]  /*ba60*/  BRA `(.L_x_162) ;  /* 0xffffff8400c07947 */ /* 0x000fea000383ffff */
.L_x_76:
[----:B------:R-:W-:Y:S07]  /*ba70*/  MOV R0, UR6 ;  /* 0x0000000600007c02 */ /* 0x000fee0008000f00 */
.L_x_163:
[----:B-1----:R1:W2:Y:S02]  /*ba80*/  SYNCS.PHASECHK.TRANS64.TRYWAIT P0, [R0+URZ+0x98], R14 ;  /* 0x0000980e000075a7 */ /* 0x0022a400080011ff */
[----:B--2---:R-:W-:Y:S05]  /*ba90*/  @!P0 NANOSLEEP.SYNCS 0x989680 ;  /* 0x009896800000895d */ /* 0x004fea0003900000 */
[----:B------:R-:W2:Y:S02]  /*baa0*/  @!P0 SYNCS.PHASECHK.TRANS64 P0, [R0+URZ+0x98], R14 ;  /* 0x0000980e000085a7 */ /* 0x000ea400080010ff */
[----:B--2---:R-:W-:Y:S05]  /*bab0*/  @!P0 BRA `(.L_x_163) ;  /* 0xfffffffc00f08947 */ /* 0x004fea000383ffff */
[----:B------:R-:W-:Y:S05]  /*bac0*/  BRA `(.L_x_164) ;  /* 0xffffff8400f87947 */ /* 0x000fea000383ffff */
.L_x_77:
[----:B------:R-:W-:Y:S07]  /*bad0*/  MOV R0, UR6 ;  /* 0x0000000600007c02 */ /* 0x000fee0008000f00 */
.L_x_165:
[----:B-1----:R1:W2:Y:S02]  /*bae0*/  SYNCS.PHASECHK.TRANS64.TRYWAIT P0, [R0+URZ+0xa0], R14 ;  /* 0x0000a00e000075a7 */ /* 0x0022a400080011ff */
[----:B--2---:R-:W-:Y:S05]  /*baf0*/  @!P0 NANOSLEEP.SYNCS 0x989680 ;  /* 0x009896800000895d */ /* 0x004fea0003900000 */
[----:B------:R-:W2:Y:S02]  /*bb00*/  @!P0 SYNCS.PHASECHK.TRANS64 P0, [R0+URZ+0xa0], R14 ;  /* 0x0000a00e000085a7 */ /* 0x000ea400080010ff */
[----:B--2---:R-:W-:Y:S05]  /*bb10*/  @!P0 BRA `(.L_x_165) ;  /* 0xfffffffc00f08947 */ /* 0x004fea000383ffff */
[----:B------:R-:W-:Y:S05]  /*bb20*/  BRA `(.L_x_166) ;  /* 0xffffff88003c7947 */ /* 0x000fea000383ffff */
.L_x_78:
[----:B------:R-:W-:Y:S07]  /*bb30*/  MOV R0, UR6 ;  /* 0x0000000600007c02 */ /* 0x000fee0008000f00 */
.L_x_167:
[----:B-1----:R1:W2:Y:S02]  /*bb40*/  SYNCS.PHASECHK.TRANS64.TRYWAIT P0, [R0+URZ+0xa8], R14 ;  /* 0x0000a80e000075a7 */ /* 0x0022a400080011ff */
[----:B--2---:R-:W-:Y:S05]  /*bb50*/  @!P0 NANOSLEEP.SYNCS 0x989680 ;  /* 0x009896800000895d */ /* 0x004fea0003900000 */
[----:B------:R-:W2:Y:S02]  /*bb60*/  @!P0 SYNCS.PHASECHK.TRANS64 P0, [R0+URZ+0xa8], R14 ;  /* 0x0000a80e000085a7 */ /* 0x000ea400080010ff */
[----:B--2---:R-:W-:Y:S05]  /*bb70*/  @!P0 BRA `(.L_x_167) ;  /* 0xfffffffc00f08947 */ /* 0x004fea000383ffff */
[----:B------:R-:W-:Y:S05]  /*bb80*/  BRA `(.L_x_168) ;  /* 0xffffff8800c07947 */ /* 0x000fea000383ffff */
.L_x_80:
[----:B------:R-:W-:-:S07]  /*bb90*/  MOV R0, UR6 ;  /* 0x0000000600007c02 */ /* 0x000fce0008000f00 */
.L_x_169:
[----:B-1----:R1:W2:Y:S02]  /*bba0*/  SYNCS.PHASECHK.TRANS64.TRYWAIT P0, [R0+URZ+0x90], R2 ;  /* 0x00009002000075a7 */ /* 0x0022a400080011ff */
[----:B--2---:R-:W-:Y:S05]  /*bbb0*/  @!P0 NANOSLEEP.SYNCS 0x989680 ;  /* 0x009896800000895d */ /* 0x004fea0003900000 */
[----:B------:R-:W2:Y:S02]  /*bbc0*/  @!P0 SYNCS.PHASECHK.TRANS64 P0, [R0+URZ+0x90], R2 ;  /* 0x00009002000085a7 */ /* 0x000ea400080010ff */
[----:B--2---:R-:W-:Y:S05]  /*bbd0*/  @!P0 BRA `(.L_x_169) ;  /* 0xfffffffc00f08947 */ /* 0x004fea000383ffff */
[----:B------:R-:W-:Y:S05]  /*bbe0*/  BRA `(.L_x_170) ;  /* 0xffffff8c00307947 */ /* 0x000fea000383ffff */
.L_x_81:
[----:B-1----:R-:W-:-:S07]  /*bbf0*/  MOV R0, UR6 ;  /* 0x0000000600007c02 */ /* 0x002fce0008000f00 */
.L_x_171:
[----:B-1----:R1:W2:Y:S02]  /*bc00*/  SYNCS.PHASECHK.TRANS64.TRYWAIT P0, [R0+URZ+0x98], R2 ;  /* 0x00009802000075a7 */ /* 0x0022a400080011ff */
[----:B--2---:R-:W-:Y:S05]  /*bc10*/  @!P0 NANOSLEEP.SYNCS 0x989680 ;  /* 0x009896800000895d */ /* 0x004fea0003900000 */
[----:B------:R-:W2:Y:S02]  /*bc20*/  @!P0 SYNCS.PHASECHK.TRANS64 P0, [R0+URZ+0x98], R2 ;  /* 0x00009802000085a7 */ /* 0x000ea400080010ff */
[----:B--2---:R-:W-:Y:S05]  /*bc30*/  @!P0 BRA `(.L_x_171) ;  /* 0xfffffffc00f08947 */ /* 0x004fea000383ffff */
[----:B------:R-:W-:Y:S05]  /*bc40*/  BRA `(.L_x_172) ;  /* 0xffffff8c00207947 */ /* 0x000fea000383ffff */
.L_x_82:
[----:B-1----:R-:W-:-:S07]  /*bc50*/  MOV R0, UR6 ;  /* 0x0000000600007c02 */ /* 0x002fce0008000f00 */
.L_x_173:
[----:B-1----:R1:W2:Y:S02]  /*bc60*/  SYNCS.PHASECHK.TRANS64.TRYWAIT P0, [R0+URZ+0xa0], R2 ;  /* 0x0000a002000075a7 */ /* 0x0022a400080011ff */
[----:B--2---:R-:W-:Y:S05]  /*bc70*/  @!P0 NANOSLEEP.SYNCS 0x989680 ;  /* 0x009896800000895d */ /* 0x004fea0003900000 */
[----:B------:R-:W2:Y:S02]  /*bc80*/  @!P0 SYNCS.PHASECHK.TRANS64 P0, [R0+URZ+0xa0], R2 ;  /* 0x0000a002000085a7 */ /* 0x000ea400080010ff */
[----:B--2---:R-:W-:Y:S05]  /*bc90*/  @!P0 BRA `(.L_x_173) ;  /* 0xfffffffc00f08947 */ /* 0x004fea000383ffff */
[----:B------:R-:W-:Y:S05]  /*bca0*/  BRA `(.L_x_174) ;  /* 0xffffff8c00107947 */ /* 0x000fea000383ffff */
.L_x_84:
[----:B--2---:R2:W4:Y:S02]  /*bcb0*/  SYNCS.PHASECHK.TRANS64.TRYWAIT P0, [R0+URZ+0xc0], R2 ;  /* 0x0000c002000075a7 */ /* 0x00452400080011ff */
[----:B----4-:R-:W-:Y:S05]  /*bcc0*/  @!P0 NANOSLEEP.SYNCS 0x989680 ;  /* 0x009896800000895d */ /* 0x010fea0003900000 */
[----:B------:R-:W4:Y:S02]  /*bcd0*/  @!P0 SYNCS.PHASECHK.TRANS64 P0, [R0+URZ+0xc0], R2 ;  /* 0x0000c002000085a7 */ /* 0x000f2400080010ff */
[----:B----4-:R-:W-:Y:S05]  /*bce0*/  @!P0 BRA `(.L_x_84) ;  /* 0xfffffffc00f08947 */ /* 0x010fea000383ffff */
[----:B------:R-:W-:Y:S05]  /*bcf0*/  BRA `(.L_x_175) ;  /* 0xffffff8c00ec7947 */ /* 0x000fea000383ffff */
.L_x_96:
[----:B-1----:R1:W2:Y:S02]  /*bd00*/  SYNCS.PHASECHK.TRANS64.TRYWAIT P1, [R0+URZ+0x70], R3 ;  /* 0x00007003000075a7 */ /* 0x0022a400080211ff */
[----:B--2---:R-:W-:Y:S05]  /*bd10*/  @!P1 NANOSLEEP.SYNCS 0x989680 ;  /* 0x009896800000995d */ /* 0x004fea0003900000 */
[----:B------:R-:W2:Y:S02]  /*bd20*/  @!P1 SYNCS.PHASECHK.TRANS64 P1, [R0+URZ+0x70], R3 ;  /* 0x00007003000095a7 */ /* 0x000ea400080210ff */
[----:B--2---:R-:W-:Y:S05]  /*bd30*/  @!P1 BRA `(.L_x_96) ;  /* 0xfffffffc00f09947 */ /* 0x004fea000383ffff */
[----:B------:R-:W-:Y:S05]  /*bd40*/  BRA `(.L_x_95) ;  /* 0xffffff9c00647947 */ /* 0x000fea000383ffff */
.L_x_98:
[----:B--2---:R2:W4:Y:S02]  /*bd50*/  SYNCS.PHASECHK.TRANS64.TRYWAIT P0, [R193+URZ+0xe0], R4 ;  /* 0x0000e004c10075a7 */ /* 0x00452400080011ff */
[----:B----4-:R-:W-:Y:S05]  /*bd60*/  @!P0 NANOSLEEP.SYNCS 0x989680 ;  /* 0x009896800000895d */ /* 0x010fea0003900000 */
[----:B------:R-:W4:Y:S02]  /*bd70*/  @!P0 SYNCS.PHASECHK.TRANS64 P0, [R193+URZ+0xe0], R4 ;  /* 0x0000e004c10085a7 */ /* 0x000f2400080010ff */
[----:B----4-:R-:W-:Y:S05]  /*bd80*/  @!P0 BRA `(.L_x_98) ;  /* 0xfffffffc00f08947 */ /* 0x010fea000383ffff */
[----:B------:R-:W-:Y:S05]  /*bd90*/  BRA `(.L_x_97) ;  /* 0xffffff9c00c07947 */ /* 0x000fea000383ffff */
.L_x_107:
[----:B--2---:R2:W3:Y:S02]  /*bda0*/  SYNCS.PHASECHK.TRANS64.TRYWAIT P0, [R0+URZ+0x70], R4 ;  /* 0x00007004000075a7 */ /* 0x0044e400080011ff */
[----:B---3--:R-:W-:Y:S05]  /*bdb0*/  @!P0 NANOSLEEP.SYNCS 0x989680 ;  /* 0x009896800000895d */ /* 0x008fea0003900000 */
[----:B------:R-:W3:Y:S02]  /*bdc0*/  @!P0 SYNCS.PHASECHK.TRANS64 P0, [R0+URZ+0x70], R4 ;  /* 0x00007004000085a7 */ /* 0x000ee400080010ff */
[----:B---3--:R-:W-:Y:S05]  /*bdd0*/  @!P0 BRA `(.L_x_107) ;  /* 0xfffffffc00f08947 */ /* 0x008fea000383ffff */
[----:B------:R-:W-:Y:S05]  /*bde0*/  BRA `(.L_x_106) ;  /* 0xffffffb000cc7947 */ /* 0x000fea000383ffff */
.L_x_116:
[----:B--2---:R2:W3:Y:S02]  /*bdf0*/  SYNCS.PHASECHK.TRANS64.TRYWAIT P0, [R0+URZ+0x70], R7 ;  /* 0x00007007000075a7 */ /* 0x0044e400080011ff */
[----:B---3--:R-:W-:Y:S05]  /*be00*/  @!P0 NANOSLEEP.SYNCS 0x989680 ;  /* 0x009896800000895d */ /* 0x008fea0003900000 */
[----:B------:R-:W3:Y:S02]  /*be10*/  @!P0 SYNCS.PHASECHK.TRANS64 P0, [R0+URZ+0x70], R7 ;  /* 0x00007007000085a7 */ /* 0x000ee400080010ff */
[----:B---3--:R-:W-:Y:S05]  /*be20*/  @!P0 BRA `(.L_x_116) ;  /* 0xfffffffc00f08947 */ /* 0x008fea000383ffff */
[----:B------:R-:W-:Y:S05]  /*be30*/  BRA `(.L_x_115) ;  /* 0xffffffc800287947 */ /* 0x000fea000383ffff */
.L_x_125:
[----:B--2---:R2:W3:Y:S02]  /*be40*/  SYNCS.PHASECHK.TRANS64.TRYWAIT P0, [R0+URZ+0x70], R4 ;  /* 0x00007004000075a7 */ /* 0x0044e400080011ff */
[----:B---3--:R-:W-:Y:S05]  /*be50*/  @!P0 NANOSLEEP.SYNCS 0x989680 ;  /* 0x009896800000895d */ /* 0x008fea0003900000 */
[----:B------:R-:W3:Y:S02]  /*be60*/  @!P0 SYNCS.PHASECHK.TRANS64 P0, [R0+URZ+0x70], R4 ;  /* 0x00007004000085a7 */ /* 0x000ee400080010ff */
[----:B---3--:R-:W-:Y:S05]  /*be70*/  @!P0 BRA `(.L_x_125) ;  /* 0xfffffffc00f08947 */ /* 0x008fea000383ffff */
[----:B------:R-:W-:Y:S05]  /*be80*/  BRA `(.L_x_124) ;  /* 0xffffffdc00907947 */ /* 0x000fea000383ffff */
        .weak           $__internal_0_$__cuda_sm10x_tcgen05_guardrail_trap_col_being_dealloced_not_returned_by_alloc
        .type           $__internal_0_$__cuda_sm10x_tcgen05_guardrail_trap_col_being_dealloced_not_returned_by_alloc,@function
        .size           $__internal_0_$__cuda_sm10x_tcgen05_guardrail_trap_col_being_dealloced_not_returned_by_alloc,($__internal_1_$__cuda_sm10x_tcgen05_guardrail_trap_phase_invalid_during_alloc - $__internal_0_$__cuda_sm10x_tcgen05_guardrail_trap_col_being_dealloced_not_returned_by_alloc)
$__internal_0_$__cuda_sm10x_tcgen05_guardrail_trap_col_being_dealloced_not_returned_by_alloc:
[----:B------:R-:W-:Y:S05]  /*be90*/  BPT.TRAP 0x1 ;  /* 0x000000040000795c */ /* 0x000fea0000300000 */
[----:B------:R-:W-:-:S04]  /*bea0*/  HFMA2 R3, -RZ, RZ, 0, 0 ;  /* 0x00000000ff037431 */ /* 0x000fc800000001ff */
[----:B------:R-:W-:Y:S05]  /*beb0*/  RET.REL.NODEC R2 `(_ZN7cutlass13device_kernelINS_4gemm6kernel13GemmUniversalIN4cute5tupleIJiiiiEEENS1_10collective13CollectiveMmaINS1_35MainloopSm100TmaUmmaWarpSpecializedILi7ELi2ELi2ENS5_IJNS4_1CILi1EEESB_SB_EEEEENS5_IJNSA_ILi128EEENSA_ILi256EEENSA_ILi64EEEEEENS_12float_e4m3_tENS5_IJlSB_lEEESI_SJ_NS4_8TiledMMAINS4_8MMA_AtomIJNS4_10MMA_TraitsINS4_19SM100_MMA_F8F6F4_SSEJSI_SI_fSE_SF_NS4_17integral_constantINS4_4UMMA5MajorELSQ_0EEESR_NSO_INSP_7ScaleInELSS_0EEEST_EEEEEENS4_6LayoutISC_NS5_IJNSA_ILi0EEESX_SX_EEEEENS5_IJNS4_10UnderscoreES10_S10_EEEEENS4_13SM90_TMA_LOADENS4_14ComposedLayoutINS4_7SwizzleILi2ELi4ELi3EEENS4_18smem_ptr_flag_bitsILi8EEENSW_INS5_IJNSA_ILi8EEESG_EEENS5_IJSG_SB_EEEEEEEvNS4_8identityES13_S1D_vS1E_EENS_8epilogue10collective18CollectiveEpilogueINS1G_23Sm100TmaWarpSpecializedILi4ELi2ELi64ELb0ELb0EEEJSH_NS5_IJNSW_ISE_SB_EENSW_ISG_SB_EEEEESI_SJ_SI_SJ_NS1G_6fusion15FusionCallbacksIS1K_NS1O_17LinCombPerRowBiasISI_fSI_SI_fLi16ELNS_15FloatRoundStyleE2EEESH_S1N_JEEENS4_5SM1004TMEM4LOAD26SM100_TMEM_LOAD_32dp32b64xES13_S1D_NS4_39AutoVectorizingCopyWithAssumedAlignmentILi128EEENS4_14SM90_TMA_STOREES1D_S1Z_S1Z_EEEvvEEEEvNT_6ParamsE) ;  /* 0xffffff4002507950 */ /* 0x000fea0003c3ffff */
        .weak           $__internal_1_$__cuda_sm10x_tcgen05_guardrail_trap_phase_invalid_during_alloc
        .type           $__internal_1_$__cuda_sm10x_tcgen05_guardrail_trap_phase_invalid_during_alloc,@function
        .size           $__internal_1_$__cuda_sm10x_tcgen05_guardrail_trap_phase_invalid_during_alloc,($__internal_2_$__cuda_sm10x_tcgen05_guardrail_trap_unallocated_columns_being_dealloced - $__internal_1_$__cuda_sm10x_tcgen05_guardrail_trap_phase_invalid_during_alloc)
$__internal_1_$__cuda_sm10x_tcgen05_guardrail_trap_phase_invalid_during_alloc:
[----:B------:R-:W-:Y:S05]  /*bec0*/  BPT.TRAP 0x1 ;  /* 0x000000040000795c */ /* 0x000fea0000300000 */
[----:B------:R-:W-:-:S04]  /*bed0*/  MOV R3, 0x0 ;  /* 0x0000000000037802 */ /* 0x000fc80000000f00 */
[----:B------:R-:W-:Y:S05]  /*bee0*/  RET.REL.NODEC R2 `(_ZN7cutlass13device_kernelINS_4gemm6kernel13GemmUniversalIN4cute5tupleIJiiiiEEENS1_10collective13CollectiveMmaINS1_35MainloopSm100TmaUmmaWarpSpecializedILi7ELi2ELi2ENS5_IJNS4_1CILi1EEESB_SB_EEEEENS5_IJNSA_ILi128EEENSA_ILi256EEENSA_ILi64EEEEEENS_12float_e4m3_tENS5_IJlSB_lEEESI_SJ_NS4_8TiledMMAINS4_8MMA_AtomIJNS4_10MMA_TraitsINS4_19SM100_MMA_F8F6F4_SSEJSI_SI_fSE_SF_NS4_17integral_constantINS4_4UMMA5MajorELSQ_0EEESR_NSO_INSP_7ScaleInELSS_0EEEST_EEEEEENS4_6LayoutISC_NS5_IJNSA_ILi0EEESX_SX_EEEEENS5_IJNS4_10UnderscoreES10_S10_EEEEENS4_13SM90_TMA_LOADENS4_14ComposedLayoutINS4_7SwizzleILi2ELi4ELi3EEENS4_18smem_ptr_flag_bitsILi8EEENSW_INS5_IJNSA_ILi8EEESG_EEENS5_IJSG_SB_EEEEEEEvNS4_8identityES13_S1D_vS1E_EENS_8epilogue10collective18CollectiveEpilogueINS1G_23Sm100TmaWarpSpecializedILi4ELi2ELi64ELb0ELb0EEEJSH_NS5_IJNSW_ISE_SB_EENSW_ISG_SB_EEEEESI_SJ_SI_SJ_NS1G_6fusion15FusionCallbacksIS1K_NS1O_17LinCombPerRowBiasISI_fSI_SI_fLi16ELNS_15FloatRoundStyleE2EEESH_S1N_JEEENS4_5SM1004TMEM4LOAD26SM100_TMEM_LOAD_32dp32b64xES13_S1D_NS4_39AutoVectorizingCopyWithAssumedAlignmentILi128EEENS4_14SM90_TMA_STOREES1D_S1Z_S1Z_EEEvvEEEEvNT_6ParamsE) ;  /* 0xffffff4002447950 */ /* 0x000fea0003c3ffff */
        .weak           $__internal_2_$__cuda_sm10x_tcgen05_guardrail_trap_unallocated_columns_being_dealloced
        .type           $__internal_2_$__cuda_sm10x_tcgen05_guardrail_trap_unallocated_columns_being_dealloced,@function
        .size           $__internal_2_$__cuda_sm10x_tcgen05_guardrail_trap_unallocated_columns_being_dealloced,(.L_x_177 - $__internal_2_$__cuda_sm10x_tcgen05_guardrail_trap_unallocated_columns_being_dealloced)
$__internal_2_$__cuda_sm10x_tcgen05_guardrail_trap_unallocated_columns_being_dealloced:
[----:B------:R-:W-:Y:S05]  /*bef0*/  BPT.TRAP 0x1 ;  /* 0x000000040000795c */ /* 0x000fea0000300000 */
[----:B------:R-:W-:-:S04]  /*bf00*/  HFMA2 R3, -RZ, RZ, 0, 0 ;  /* 0x00000000ff037431 */ /* 0x000fc800000001ff */
[----:B------:R-:W-:Y:S05]  /*bf10*/  RET.REL.NODEC R2 `(_ZN7cutlass13device_kernelINS_4gemm6kernel13GemmUniversalIN4cute5tupleIJiiiiEEENS1_10collective13CollectiveMmaINS1_35MainloopSm100TmaUmmaWarpSpecializedILi7ELi2ELi2ENS5_IJNS4_1CILi1EEESB_SB_EEEEENS5_IJNSA_ILi128EEENSA_ILi256EEENSA_ILi64EEEEEENS_12float_e4m3_tENS5_IJlSB_lEEESI_SJ_NS4_8TiledMMAINS4_8MMA_AtomIJNS4_10MMA_TraitsINS4_19SM100_MMA_F8F6F4_SSEJSI_SI_fSE_SF_NS4_17integral_constantINS4_4UMMA5MajorELSQ_0EEESR_NSO_INSP_7ScaleInELSS_0EEEST_EEEEEENS4_6LayoutISC_NS5_IJNSA_ILi0EEESX_SX_EEEEENS5_IJNS4_10UnderscoreES10_S10_EEEEENS4_13SM90_TMA_LOADENS4_14ComposedLayoutINS4_7SwizzleILi2ELi4ELi3EEENS4_18smem_ptr_flag_bitsILi8EEENSW_INS5_IJNSA_ILi8EEESG_EEENS5_IJSG_SB_EEEEEEEvNS4_8identityES13_S1D_vS1E_EENS_8epilogue10collective18CollectiveEpilogueINS1G_23Sm100TmaWarpSpecializedILi4ELi2ELi64ELb0ELb0EEEJSH_NS5_IJNSW_ISE_SB_EENSW_ISG_SB_EEEEESI_SJ_SI_SJ_NS1G_6fusion15FusionCallbacksIS1K_NS1O_17LinCombPerRowBiasISI_fSI_SI_fLi16ELNS_15FloatRoundStyleE2EEESH_S1N_JEEENS4_5SM1004TMEM4LOAD26SM100_TMEM_LOAD_32dp32b64xES13_S1D_NS4_39AutoVectorizingCopyWithAssumedAlignmentILi128EEENS4_14SM90_TMA_STOREES1D_S1Z_S1Z_EEEvvEEEEvNT_6ParamsE) ;  /* 0xffffff4002387950 */ /* 0x000fea0003c3ffff */
.L_x_176:
[----:B------:R-:W-:-:S00]  /*bf20*/  BRA `(.L_x_176) ;  /* 0xfffffffc00fc7947 */ /* 0x000fc0000383ffff */
[----:B------:R-:W-:-:S00]  /*bf30*/  NOP ;  /* 0x0000000000007918 */ /* 0x000fc00000000000 */
        /* <DEDUP_REMOVED lines=12> */
.L_x_177:


//--------------------- .nv.global.init           --------------------------
	.section	.nv.global.init,"aw",@progbits
.nv.global.init:
	.type		$str$27,@object
	.size		$str$27,($str$28 - $str$27)
$str$27:
        /*0000*/ 	.byte	0x28, 0x61, 0x64, 0x64, 0x72, 0x65, 0x73, 0x73, 0x20, 0x26, 0x20, 0x6d, 0x61, 0x73, 0x6b, 0x29
        /*0010*/ 	.byte	0x20, 0x3d, 0x3d, 0x20, 0x30, 0x00
	.type		$str$28,@object
	.size		$str$28,($str$26 - $str$28)
$str$28:
        /*0016*/ 	.byte	0x2f, 0x74, 0x6d, 0x70, 0x2f, 0x63, 0x75, 0x74, 0x6c, 0x61, 0x73, 0x73, 0x5f, 0x73, 0x77, 0x65
        /*0026*/ 	.byte	0x65, 0x70, 0x5f, 0x73, 0x72, 0x63, 0x2f, 0x69, 0x6e, 0x63, 0x6c, 0x75, 0x64, 0x65, 0x2f, 0x63
        /*0036*/ 	.byte	0x75, 0x74, 0x65, 0x2f, 0x70, 0x6f, 0x69, 0x6e, 0x74, 0x65, 0x72, 0x5f, 0x66, 0x6c, 0x61, 0x67
        /*0046*/ 	.byte	0x67, 0x65, 0x64, 0x2e, 0x68, 0x70, 0x70, 0x00
	.type		$str$26,@object
	.size		$str$26,($str$25 - $str$26)
$str$26:
        /*004e*/ 	.byte	0x2f, 0x74, 0x6d, 0x70, 0x2f, 0x63, 0x75, 0x74, 0x6c, 0x61, 0x73, 0x73, 0x5f, 0x73, 0x77, 0x65
        /*005e*/ 	.byte	0x65, 0x70, 0x5f, 0x73, 0x72, 0x63, 0x2f, 0x69, 0x6e, 0x63, 0x6c, 0x75, 0x64, 0x65, 0x2f, 0x63
        /*006e*/ 	.byte	0x75, 0x74, 0x65, 0x2f, 0x61, 0x74, 0x6f, 0x6d, 0x2f, 0x63, 0x6f, 0x70, 0x79, 0x5f, 0x74, 0x72
        /*007e*/ 	.byte	0x61, 0x69, 0x74, 0x73, 0x5f, 0x73, 0x6d, 0x31, 0x30, 0x30, 0x2e, 0x68, 0x70, 0x70, 0x00
	.type		$str$25,@object
	.size		$str$25,(__unnamed_1 - $str$25)
$str$25:
        /*008d*/ 	.byte	0x28, 0x28, 0x75, 0x69, 0x6e, 0x74, 0x33, 0x32, 0x5f, 0x74, 0x28, 0x74, 0x68, 0x72, 0x65, 0x61
        /*009d*/ 	.byte	0x64, 0x49, 0x64, 0x78, 0x2e, 0x78, 0x29, 0x20, 0x2f, 0x20, 0x33, 0x32, 0x29, 0x20, 0x25, 0x20
        /*00ad*/ 	.byte	0x34, 0x29, 0x20, 0x3d, 0x3d, 0x20, 0x28, 0x28, 0x28, 0x74, 0x6d, 0x65, 0x6d, 0x5f, 0x61, 0x64
        /*00bd*/ 	.byte	0x64, 0x72, 0x20, 0x3e, 0x3e, 0x20, 0x31, 0x36, 0x29, 0x20, 0x2f, 0x20, 0x33, 0x32, 0x29, 0x20
        /*00cd*/ 	.byte	0x25, 0x20, 0x34, 0x29, 0x00
	.type		__unnamed_1,@object
	.size		__unnamed_1,(__unnamed_2 - __unnamed_1)
__unnamed_1:
        /*00d2*/ 	.byte	0x61, 0x75, 0x74, 0x6f, 0x20, 0x63, 0x75, 0x74, 0x65, 0x3a, 0x3a, 0x61, 0x73, 0x5f, 0x70, 0x6f
        /* <DEDUP_REMOVED lines=24> */
        /*0262*/ 	.byte	0x43, 0x3c, 0x38, 0x31, 0x39, 0x32, 0x3e, 0x3e, 0x3e, 0x3e, 0x5d, 0x00
	.type		__unnamed_2,@object
	.size		__unnamed_2,(__unnamed_3 - __unnamed_2)
__unnamed_2:
        /* <DEDUP_REMOVED lines=26> */
	.type		__unnamed_3,@object
	.size		__unnamed_3,(.L_3 - __unnamed_3)
__unnamed_3:
        /* <DEDUP_REMOVED lines=42> */
        /*06aa*/ 	.byte	0x3e, 0x3e, 0x3e, 0x3e, 0x5d, 0x00
.L_3:


//--------------------- .nv.shared._ZN7cutlass13device_kernelINS_4gemm6kernel13GemmUniversalIN4cute5tupleIJiiiiEEENS1_10collective13CollectiveMmaINS1_35MainloopSm100TmaUmmaWarpSpecializedILi7ELi2ELi2ENS5_IJNS4_1CILi1EEESB_SB_EEEEENS5_IJNSA_ILi128EEENSA_ILi256EEENSA_ILi64EEEEEENS_12float_e4m3_tENS5_IJlSB_lEEESI_SJ_NS4_8TiledMMAINS4_8MMA_AtomIJNS4_10MMA_TraitsINS4_19SM100_MMA_F8F6F4_SSEJSI_SI_fSE_SF_NS4_17integral_constantINS4_4UMMA5MajorELSQ_0EEESR_NSO_INSP_7ScaleInELSS_0EEEST_EEEEEENS4_6LayoutISC_NS5_IJNSA_ILi0EEESX_SX_EEEEENS5_IJNS4_10UnderscoreES10_S10_EEEEENS4_13SM90_TMA_LOADENS4_14ComposedLayoutINS4_7SwizzleILi2ELi4ELi3EEENS4_18smem_ptr_flag_bitsILi8EEENSW_INS5_IJNSA_ILi8EEESG_EEENS5_IJSG_SB_EEEEEEEvNS4_8identityES13_S1D_vS1E_EENS_8epilogue10collective18CollectiveEpilogueINS1G_23Sm100TmaWarpSpecializedILi4ELi2ELi64ELb0ELb0EEEJSH_NS5_IJNSW_ISE_SB_EENSW_ISG_SB_EEEEESI_SJ_SI_SJ_NS1G_6fusion15FusionCallbacksIS1K_NS1O_17LinCombPerRowBiasISI_fSI_SI_fLi16ELNS_15FloatRoundStyleE2EEESH_S1N_JEEENS4_5SM1004TMEM4LOAD26SM100_TMEM_LOAD_32dp32b64xES13_S1D_NS4_39AutoVectorizingCopyWithAssumedAlignmentILi128EEENS4_14SM90_TMA_STOREES1D_S1Z_S1Z_EEEvvEEEEvNT_6ParamsE --------------------------
	.section	.nv.shared._ZN7cutlass13device_kernelINS_4gemm6kernel13GemmUniversalIN4cute5tupleIJiiiiEEENS1_10collective13CollectiveMmaINS1_35MainloopSm100TmaUmmaWarpSpecializedILi7ELi2ELi2ENS5_IJNS4_1CILi1EEESB_SB_EEEEENS5_IJNSA_ILi128EEENSA_ILi256EEENSA_ILi64EEEEEENS_12float_e4m3_tENS5_IJlSB_lEEESI_SJ_NS4_8TiledMMAINS4_8MMA_AtomIJNS4_10MMA_TraitsINS4_19SM100_MMA_F8F6F4_SSEJSI_SI_fSE_SF_NS4_17integral_constantINS4_4UMMA5MajorELSQ_0EEESR_NSO_INSP_7ScaleInELSS_0EEEST_EEEEEENS4_6LayoutISC_NS5_IJNSA_ILi0EEESX_SX_EEEEENS5_IJNS4_10UnderscoreES10_S10_EEEEENS4_13SM90_TMA_LOADENS4_14ComposedLayoutINS4_7SwizzleILi2ELi4ELi3EEENS4_18smem_ptr_flag_bitsILi8EEENSW_INS5_IJNSA_ILi8EEESG_EEENS5_IJSG_SB_EEEEEEEvNS4_8identityES13_S1D_vS1E_EENS_8epilogue10collective18CollectiveEpilogueINS1G_23Sm100TmaWarpSpecializedILi4ELi2ELi64ELb0ELb0EEEJSH_NS5_IJNSW_ISE_SB_EENSW_ISG_SB_EEEEESI_SJ_SI_SJ_NS1G_6fusion15FusionCallbacksIS1K_NS1O_17LinCombPerRowBiasISI_fSI_SI_fLi16ELNS_15FloatRoundStyleE2EEESH_S1N_JEEENS4_5SM1004TMEM4LOAD26SM100_TMEM_LOAD_32dp32b64xES13_S1D_NS4_39AutoVectorizingCopyWithAssumedAlignmentILi128EEENS4_14SM90_TMA_STOREES1D_S1Z_S1Z_EEEvvEEEEvNT_6ParamsE,"aw",@nobits
	.sectionflags	@""
	.align	16
	.zero		1024


//--------------------- .nv.shared.reserved.0     --------------------------
	.section	.nv.shared.reserved.0,"aw",@nobits
	.weak		__nv_reservedSMEM_offset_0_alias
	.size		__nv_reservedSMEM_offset_0_alias, 0, 64
	.other		__nv_reservedSMEM_offset_0_alias,@"STO_CUDA_RESERVED_SHARED STV_DEFAULT"
__nv_reservedSMEM_offset_0_alias:
	.zero		0
.nv.shared.reserved.0:
	.zero		64
	.weak		__nv_reservedSMEM_tcgen05_partition
	.type		__nv_reservedSMEM_tcgen05_partition,@object
	.size		__nv_reservedSMEM_tcgen05_partition,(.L_0 - __nv_reservedSMEM_tcgen05_partition)
__nv_reservedSMEM_tcgen05_partition:
	.zero		32
.L_0:


//--------------------- .nv.global                --------------------------
	.section	.nv.global,"aw",@nobits
.nv.global:
	.type		_ZN39_INTERNAL_ece7a9d1_4_k_cu_49508bee_35684cute1_E,@object
	.size		_ZN39_INTERNAL_ece7a9d1_4_k_cu_49508bee_35684cute1_E,(_ZN39_INTERNAL_ece7a9d1_4_k_cu_49508bee_35684cuda3std3__45__cpo6cbeginE - _ZN39_INTERNAL_ece7a9d1_4_k_cu_49508bee_35684cute1_E)
_ZN39_INTERNAL_ece7a9d1_4_k_cu_49508bee_35684cute1_E:
	.zero		1
	.type		_ZN39_INTERNAL_ece7a9d1_4_k_cu_49508bee_35684cuda3std3__45__cpo6cbeginE,@object
	.size		_ZN39_INTERNAL_ece7a9d1_4_k_cu_49508bee_35684cuda3std3__45__cpo6cbeginE,(_ZN39_INTERNAL_ece7a9d1_4_k_cu_49508bee_35684cuda3std3__48in_placeE - _ZN39_INTERNAL_ece7a9d1_4_k_cu_49508bee_35684cuda3std3__45__cpo6cbeginE)
_ZN39_INTERNAL_ece7a9d1_4_k_cu_49508bee_35684cuda3std3__45__cpo6cbeginE:
	.zero		1
	.type		_ZN39_INTERNAL_ece7a9d1_4_k_cu_49508bee_35684cuda3std3__48in_placeE,@object
	.size		_ZN39_INTERNAL_ece7a9d1_4_k_cu_49508bee_35684cuda3std3__48in_placeE,(_ZN39_INTERNAL_ece7a9d1_4_k_cu_49508bee_35684cuda3std6ranges3__45__cpo9iter_moveE - _ZN39_INTERNAL_ece7a9d1_4_k_cu_49508bee_35684cuda3std3__48in_placeE)
_ZN39_INTERNAL_ece7a9d1_4_k_cu_49508bee_35684cuda3std3__48in_placeE:
	.zero		1
	.type		_ZN39_INTERNAL_ece7a9d1_4_k_cu_49508bee_35684cuda3std6ranges3__45__cpo9iter_moveE,@object
	.size		_ZN39_INTERNAL_ece7a9d1_4_k_cu_49508bee_35684cuda3std6ranges3__45__cpo9iter_moveE,(_ZN39_INTERNAL_ece7a9d1_4_k_cu_49508bee_35684cuda3std3__45__cpo5beginE - _ZN39_INTERNAL_ece7a9d1_4_k_cu_49508bee_35684cuda3std6ranges3__45__cpo9iter_moveE)
_ZN39_INTERNAL_ece7a9d1_4_k_cu_49508bee_35684cuda3std6ranges3__45__cpo9iter_moveE:
	.zero		1
	.type		_ZN39_INTERNAL_ece7a9d1_4_k_cu_49508bee_35684cuda3std3__45__cpo5beginE,@object
	.size		_ZN39_INTERNAL_ece7a9d1_4_k_cu_49508bee_35684cuda3std3__45__cpo5beginE,(_ZN39_INTERNAL_ece7a9d1_4_k_cu_49508bee_35684cuda3std3__441_GLOBAL__N__ece7a9d1_4_k_cu_49508bee_35686ignoreE - _ZN39_INTERNAL_ece7a9d1_4_k_cu_49508bee_35684cuda3std3__45__cpo5beginE)
_ZN39_INTERNAL_ece7a9d1_4_k_cu_49508bee_35684cuda3std3__45__cpo5beginE:
	.zero		1
	.type		_ZN39_INTERNAL_ece7a9d1_4_k_cu_49508bee_35684cuda3std3__441_GLOBAL__N__ece7a9d1_4_k_cu_49508bee_35686ignoreE,@object
	.size		_ZN39_INTERNAL_ece7a9d1_4_k_cu_49508bee_35684cuda3std3__441_GLOBAL__N__ece7a9d1_4_k_cu_49508bee_35686ignoreE,(_ZN39_INTERNAL_ece7a9d1_4_k_cu_49508bee_35684cute7productE - _ZN39_INTERNAL_ece7a9d1_4_k_cu_49508bee_35684cuda3std3__441_GLOBAL__N__ece7a9d1_4_k_cu_49508bee_35686ignoreE)
_ZN39_INTERNAL_ece7a9d1_4_k_cu_49508bee_35684cuda3std3__441_GLOBAL__N__ece7a9d1_4_k_cu_49508bee_35686ignoreE:
	.zero		1
	.type		_ZN39_INTERNAL_ece7a9d1_4_k_cu_49508bee_35684cute7productE,@object
	.size		_ZN39_INTERNAL_ece7a9d1_4_k_cu_49508bee_35684cute7productE,(_ZN39_INTERNAL_ece7a9d1_4_k_cu_49508bee_35684cuda3std3__45__cpo3endE - _ZN39_INTERNAL_ece7a9d1_4_k_cu_49508bee_35684cute7productE)
_ZN39_INTERNAL_ece7a9d1_4_k_cu_49508bee_35684cute7productE:
	.zero		1
	.type		_ZN39_INTERNAL_ece7a9d1_4_k_cu_49508bee_35684cuda3std3__45__cpo3endE,@object
	.size		_ZN39_INTERNAL_ece7a9d1_4_k_cu_49508bee_35684cuda3std3__45__cpo3endE,(_ZN39_INTERNAL_ece7a9d1_4_k_cu_49508bee_35684cuda3std3__419piecewise_constructE - _ZN39_INTERNAL_ece7a9d1_4_k_cu_49508bee_35684cuda3std3__45__cpo3endE)
_ZN39_INTERNAL_ece7a9d1_4_k_cu_49508bee_35684cuda3std3__45__cpo3endE:
	.zero		1
	.type		_ZN39_INTERNAL_ece7a9d1_4_k_cu_49508bee_35684cuda3std3__419piecewise_constructE,@object
	.size		_ZN39_INTERNAL_ece7a9d1_4_k_cu_49508bee_35684cuda3std3__419piecewise_constructE,(_ZN39_INTERNAL_ece7a9d1_4_k_cu_49508bee_35684cuda3std3__45__cpo4cendE - _ZN39_INTERNAL_ece7a9d1_4_k_cu_49508bee_35684cuda3std3__419piecewise_constructE)
_ZN39_INTERNAL_ece7a9d1_4_k_cu_49508bee_35684cuda3std3__419piecewise_constructE:
	.zero		1
	.type		_ZN39_INTERNAL_ece7a9d1_4_k_cu_49508bee_35684cuda3std3__45__cpo4cendE,@object
	.size		_ZN39_INTERNAL_ece7a9d1_4_k_cu_49508bee_35684cuda3std3__45__cpo4cendE,(_ZN39_INTERNAL_ece7a9d1_4_k_cu_49508bee_35684cuda3std6ranges3__45__cpo4swapE - _ZN39_INTERNAL_ece7a9d1_4_k_cu_49508bee_35684cuda3std3__45__cpo4cendE)
_ZN39_INTERNAL_ece7a9d1_4_k_cu_49508bee_35684cuda3std3__45__cpo4cendE:
	.zero		1
	.type		_ZN39_INTERNAL_ece7a9d1_4_k_cu_49508bee_35684cuda3std6ranges3__45__cpo4swapE,@object
	.size		_ZN39_INTERNAL_ece7a9d1_4_k_cu_49508bee_35684cuda3std6ranges3__45__cpo4swapE,(.L_11 - _ZN39_INTERNAL_ece7a9d1_4_k_cu_49508bee_35684cuda3std6ranges3__45__cpo4swapE)
_ZN39_INTERNAL_ece7a9d1_4_k_cu_49508bee_35684cuda3std6ranges3__45__cpo4swapE:
	.zero		1
.L_11:


//--------------------- .nv.constant0._ZN7cutlass13device_kernelINS_4gemm6kernel13GemmUniversalIN4cute5tupleIJiiiiEEENS1_10collective13CollectiveMmaINS1_35MainloopSm100TmaUmmaWarpSpecializedILi7ELi2ELi2ENS5_IJNS4_1CILi1EEESB_SB_EEEEENS5_IJNSA_ILi128EEENSA_ILi256EEENSA_ILi64EEEEEENS_12float_e4m3_tENS5_IJlSB_lEEESI_SJ_NS4_8TiledMMAINS4_8MMA_AtomIJNS4_10MMA_TraitsINS4_19SM100_MMA_F8F6F4_SSEJSI_SI_fSE_SF_NS4_17integral_constantINS4_4UMMA5MajorELSQ_0EEESR_NSO_INSP_7ScaleInELSS_0EEEST_EEEEEENS4_6LayoutISC_NS5_IJNSA_ILi0EEESX_SX_EEEEENS5_IJNS4_10UnderscoreES10_S10_EEEEENS4_13SM90_TMA_LOADENS4_14ComposedLayoutINS4_7SwizzleILi2ELi4ELi3EEENS4_18smem_ptr_flag_bitsILi8EEENSW_INS5_IJNSA_ILi8EEESG_EEENS5_IJSG_SB_EEEEEEEvNS4_8identityES13_S1D_vS1E_EENS_8epilogue10collective18CollectiveEpilogueINS1G_23Sm100TmaWarpSpecializedILi4ELi2ELi64ELb0ELb0EEEJSH_NS5_IJNSW_ISE_SB_EENSW_ISG_SB_EEEEESI_SJ_SI_SJ_NS1G_6fusion15FusionCallbacksIS1K_NS1O_17LinCombPerRowBiasISI_fSI_SI_fLi16ELNS_15FloatRoundStyleE2EEESH_S1N_JEEENS4_5SM1004TMEM4LOAD26SM100_TMEM_LOAD_32dp32b64xES13_S1D_NS4_39AutoVectorizingCopyWithAssumedAlignmentILi128EEENS4_14SM90_TMA_STOREES1D_S1Z_S1Z_EEEvvEEEEvNT_6ParamsE --------------------------
	.section	.nv.constant0._ZN7cutlass13device_kernelINS_4gemm6kernel13GemmUniversalIN4cute5tupleIJiiiiEEENS1_10collective13CollectiveMmaINS1_35MainloopSm100TmaUmmaWarpSpecializedILi7ELi2ELi2ENS5_IJNS4_1CILi1EEESB_SB_EEEEENS5_IJNSA_ILi128EEENSA_ILi256EEENSA_ILi64EEEEEENS_12float_e4m3_tENS5_IJlSB_lEEESI_SJ_NS4_8TiledMMAINS4_8MMA_AtomIJNS4_10MMA_TraitsINS4_19SM100_MMA_F8F6F4_SSEJSI_SI_fSE_SF_NS4_17integral_constantINS4_4UMMA5MajorELSQ_0EEESR_NSO_INSP_7ScaleInELSS_0EEEST_EEEEEENS4_6LayoutISC_NS5_IJNSA_ILi0EEESX_SX_EEEEENS5_IJNS4_10UnderscoreES10_S10_EEEEENS4_13SM90_TMA_LOADENS4_14ComposedLayoutINS4_7SwizzleILi2ELi4ELi3EEENS4_18smem_ptr_flag_bitsILi8EEENSW_INS5_IJNSA_ILi8EEESG_EEENS5_IJSG_SB_EEEEEEEvNS4_8identityES13_S1D_vS1E_EENS_8epilogue10collective18CollectiveEpilogueINS1G_23Sm100TmaWarpSpecializedILi4ELi2ELi64ELb0ELb0EEEJSH_NS5_IJNSW_ISE_SB_EENSW_ISG_SB_EEEEESI_SJ_SI_SJ_NS1G_6fusion15FusionCallbacksIS1K_NS1O_17LinCombPerRowBiasISI_fSI_SI_fLi16ELNS_15FloatRoundStyleE2EEESH_S1N_JEEENS4_5SM1004TMEM4LOAD26SM100_TMEM_LOAD_32dp32b64xES13_S1D_NS4_39AutoVectorizingCopyWithAssumedAlignmentILi128EEENS4_14SM90_TMA_STOREES1D_S1Z_S1Z_EEEvvEEEEvNT_6ParamsE,"a",@progbits
	.sectionflags	@""
	.align	4
.nv.constant0._ZN7cutlass13device_kernelINS_4gemm6kernel13GemmUniversalIN4cute5tupleIJiiiiEEENS1_10collective13CollectiveMmaINS1_35MainloopSm100TmaUmmaWarpSpecializedILi7ELi2ELi2ENS5_IJNS4_1CILi1EEESB_SB_EEEEENS5_IJNSA_ILi128EEENSA_ILi256EEENSA_ILi64EEEEEENS_12float_e4m3_tENS5_IJlSB_lEEESI_SJ_NS4_8TiledMMAINS4_8MMA_AtomIJNS4_10MMA_TraitsINS4_19SM100_MMA_F8F6F4_SSEJSI_SI_fSE_SF_NS4_17integral_constantINS4_4UMMA5MajorELSQ_0EEESR_NSO_INSP_7ScaleInELSS_0EEEST_EEEEEENS4_6LayoutISC_NS5_IJNSA_ILi0EEESX_SX_EEEEENS5_IJNS4_10UnderscoreES10_S10_EEEEENS4_13SM90_TMA_LOADENS4_14ComposedLayoutINS4_7SwizzleILi2ELi4ELi3EEENS4_18smem_ptr_flag_bitsILi8EEENSW_INS5_IJNSA_ILi8EEESG_EEENS5_IJSG_SB_EEEEEEEvNS4_8identityES13_S1D_vS1E_EENS_8epilogue10collective18CollectiveEpilogueINS1G_23Sm100TmaWarpSpecializedILi4ELi2ELi64ELb0ELb0EEEJSH_NS5_IJNSW_ISE_SB_EENSW_ISG_SB_EEEEESI_SJ_SI_SJ_NS1G_6fusion15FusionCallbacksIS1K_NS1O_17LinCombPerRowBiasISI_fSI_SI_fLi16ELNS_15FloatRoundStyleE2EEESH_S1N_JEEENS4_5SM1004TMEM4LOAD26SM100_TMEM_LOAD_32dp32b64xES13_S1D_NS4_39AutoVectorizingCopyWithAssumedAlignmentILi128EEENS4_14SM90_TMA_STOREES1D_S1Z_S1Z_EEEvvEEEEvNT_6ParamsE:
	.zero		2944


//--------------------- SYMBOLS --------------------------

	.type		.nv.reservedSmem.offset0,@object
	.size		.nv.reservedSmem.offset0,0x4
	.type		.nv.reservedSmem.cap,@object
	.size		.nv.reservedSmem.cap,0x4
	.type		__assertfail,@function
